//
// Generated by NVIDIA NVVM Compiler
//
// Compiler Build ID: CL-36424714
// Cuda compilation tools, release 13.0, V13.0.88
// Based on NVVM 20.0.0
//

.version 9.0
.target sm_100
.address_size 64

	// .globl	bitonic_sort
.func  (.param .b64 func_retval0) __internal_accurate_pow
(
	.param .b64 __internal_accurate_pow_param_0
)
;
// _ZZ12bitonic_sortE5valSM has been demoted
// _ZZ12bitonic_sortE5idxSM has been demoted

.visible .entry bitonic_sort(
	.param .u64 .ptr .align 1 bitonic_sort_param_0,
	.param .u64 .ptr .align 1 bitonic_sort_param_1,
	.param .u64 .ptr .align 1 bitonic_sort_param_2,
	.param .u64 .ptr .align 1 bitonic_sort_param_3,
	.param .u32 bitonic_sort_param_4,
	.param .u32 bitonic_sort_param_5
)
{
	.reg .pred 	%p<194>;
	.reg .b32 	%r<696>;
	.reg .b32 	%f<317>;
	.reg .b64 	%rd<19>;
	.reg .b64 	%fd<36>;
	// demoted variable
	.shared .align 4 .b8 _ZZ12bitonic_sortE5valSM[512];
	// demoted variable
	.shared .align 4 .b8 _ZZ12bitonic_sortE5idxSM[512];
	ld.param.u64 	%rd4, [bitonic_sort_param_0];
	ld.param.u64 	%rd5, [bitonic_sort_param_1];
	ld.param.u64 	%rd6, [bitonic_sort_param_2];
	ld.param.u64 	%rd7, [bitonic_sort_param_3];
	ld.param.u32 	%r50, [bitonic_sort_param_4];
	ld.param.u32 	%r49, [bitonic_sort_param_5];
	cvta.to.global.u64 	%rd1, %rd7;
	mov.u32 	%r51, %ctaid.x;
	shl.b32 	%r1, %r51, 7;
	mov.u32 	%r2, %tid.x;
	add.s32 	%r3, %r1, %r2;
	setp.ge.s32 	%p1, %r3, %r50;
	mov.f32 	%f261, 0fFF800000;
	@%p1 bra 	$L__BB0_2;
	cvta.to.global.u64 	%rd8, %rd4;
	mul.wide.s32 	%rd9, %r3, 4;
	add.s64 	%rd10, %rd8, %rd9;
	ld.global.nc.f32 	%f261, [%rd10];
	cvt.rn.f32.u32 	%f262, %r2;
$L__BB0_2:
	and.b32  	%r65, %r2, 127;
	mov.f64 	%fd1, 0d4000000000000000;
	{
	.reg .b32 %temp; 
	mov.b64 	{%temp, %r5}, %fd1;
	}
	setp.lt.s32 	%p2, %r5, 0;
	shl.b32 	%r68, %r2, 2;
	and.b32  	%r69, %r68, 508;
	mov.u32 	%r70, _ZZ12bitonic_sortE5valSM;
	add.s32 	%r6, %r70, %r69;
	mov.u32 	%r71, _ZZ12bitonic_sortE5idxSM;
	add.s32 	%r7, %r71, %r69;
	mov.b32 	%r67, 1;
	// begin inline asm
	bfe.u32 %r52, %r65, %r67, %r67;
	// end inline asm
	mov.b32 	%r58, 0;
	// begin inline asm
	bfe.u32 %r56, %r65, %r58, %r67;
	// end inline asm
	xor.b32  	%r72, %r56, %r52;
	mov.b32 	%r73, %f261;
	shfl.sync.bfly.b32	%r74|%p3, %r73, 1, 31, -1;
	mov.b32 	%f227, %r74;
	mov.b32 	%r75, %f262;
	shfl.sync.bfly.b32	%r76|%p4, %r75, 1, 31, -1;
	mov.b32 	%f228, %r76;
	setp.lt.f32 	%p5, %f261, %f227;
	selp.u32 	%r77, 1, 0, %p5;
	setp.eq.s32 	%p6, %r72, %r77;
	selp.f32 	%f5, %f228, %f262, %p6;
	selp.f32 	%f6, %f227, %f261, %p6;
	mov.b32 	%r62, 2;
	// begin inline asm
	bfe.u32 %r60, %r65, %r62, %r67;
	// end inline asm
	// begin inline asm
	bfe.u32 %r64, %r65, %r67, %r67;
	// end inline asm
	xor.b32  	%r8, %r64, %r60;
	mov.f64 	%fd2, 0d3FF0000000000000;
	{
	.reg .b32 %temp; 
	mov.b64 	{%temp, %r78}, %fd2;
	}
	and.b32  	%r80, %r78, 2146435072;
	setp.eq.s32 	%p7, %r80, 1072693248;
	{ // callseq 0, 0
	.param .b64 param0;
	st.param.f64 	[param0], 0d3FF0000000000000;
	.param .b64 retval0;
	call.uni (retval0), 
	__internal_accurate_pow, 
	(
	param0
	);
	ld.param.f64 	%fd3, [retval0];
	} // callseq 0
	neg.f64 	%fd5, %fd3;
	selp.f64 	%fd6, %fd5, %fd3, %p7;
	selp.f64 	%fd7, %fd6, %fd3, %p2;
	cvt.rzi.s32.f64 	%r9, %fd7;
	setp.lt.s32 	%p8, %r9, 32;
	@%p8 bra 	$L__BB0_4;
	st.shared.f32 	[%r6], %f6;
	st.shared.f32 	[%r7], %f5;
	bar.sync 	0;
	xor.b32  	%r81, %r9, %r65;
	shl.b32 	%r82, %r81, 2;
	add.s32 	%r84, %r70, %r82;
	ld.shared.f32 	%f263, [%r84];
	add.s32 	%r86, %r71, %r82;
	ld.shared.f32 	%f264, [%r86];
	bar.sync 	0;
	bra.uni 	$L__BB0_5;
$L__BB0_4:
	mov.b32 	%r87, %f6;
	shfl.sync.bfly.b32	%r88|%p9, %r87, %r9, 31, -1;
	mov.b32 	%f263, %r88;
	mov.b32 	%r89, %f5;
	shfl.sync.bfly.b32	%r90|%p10, %r89, %r9, 31, -1;
	mov.b32 	%f264, %r90;
$L__BB0_5:
	setp.lt.f32 	%p11, %f6, %f263;
	selp.u32 	%r107, 1, 0, %p11;
	setp.eq.s32 	%p12, %r8, %r107;
	selp.f32 	%f229, %f264, %f5, %p12;
	selp.f32 	%f230, %f263, %f6, %p12;
	mov.b32 	%r105, 2;
	mov.b32 	%r106, 1;
	// begin inline asm
	bfe.u32 %r91, %r65, %r105, %r106;
	// end inline asm
	mov.b32 	%r97, 0;
	// begin inline asm
	bfe.u32 %r95, %r65, %r97, %r106;
	// end inline asm
	xor.b32  	%r108, %r95, %r91;
	mov.b32 	%r109, %f230;
	shfl.sync.bfly.b32	%r110|%p13, %r109, 1, 31, -1;
	mov.b32 	%f231, %r110;
	mov.b32 	%r111, %f229;
	shfl.sync.bfly.b32	%r112|%p14, %r111, 1, 31, -1;
	mov.b32 	%f232, %r112;
	setp.lt.f32 	%p15, %f230, %f231;
	selp.u32 	%r113, 1, 0, %p15;
	setp.eq.s32 	%p16, %r108, %r113;
	selp.f32 	%f13, %f232, %f229, %p16;
	selp.f32 	%f14, %f231, %f230, %p16;
	mov.b32 	%r101, 3;
	// begin inline asm
	bfe.u32 %r99, %r65, %r101, %r106;
	// end inline asm
	// begin inline asm
	bfe.u32 %r103, %r65, %r105, %r106;
	// end inline asm
	xor.b32  	%r10, %r103, %r99;
	{ // callseq 1, 0
	.param .b64 param0;
	st.param.f64 	[param0], 0d4000000000000000;
	.param .b64 retval0;
	call.uni (retval0), 
	__internal_accurate_pow, 
	(
	param0
	);
	ld.param.f64 	%fd8, [retval0];
	} // callseq 1
	and.b32  	%r114, %r5, -1048576;
	setp.eq.s32 	%p17, %r114, -1085276160;
	neg.f64 	%fd10, %fd8;
	selp.f64 	%fd11, %fd10, %fd8, %p17;
	cvt.rzi.s32.f64 	%r11, %fd11;
	setp.lt.s32 	%p18, %r11, 32;
	@%p18 bra 	$L__BB0_7;
	st.shared.f32 	[%r6], %f14;
	st.shared.f32 	[%r7], %f13;
	bar.sync 	0;
	xor.b32  	%r115, %r11, %r65;
	shl.b32 	%r116, %r115, 2;
	add.s32 	%r118, %r70, %r116;
	ld.shared.f32 	%f265, [%r118];
	add.s32 	%r120, %r71, %r116;
	ld.shared.f32 	%f266, [%r120];
	bar.sync 	0;
	bra.uni 	$L__BB0_8;
$L__BB0_7:
	mov.b32 	%r121, %f14;
	shfl.sync.bfly.b32	%r122|%p19, %r121, %r11, 31, -1;
	mov.b32 	%f265, %r122;
	mov.b32 	%r123, %f13;
	shfl.sync.bfly.b32	%r124|%p20, %r123, %r11, 31, -1;
	mov.b32 	%f266, %r124;
$L__BB0_8:
	setp.lt.s32 	%p21, %r9, 32;
	setp.lt.f32 	%p22, %f14, %f265;
	selp.u32 	%r133, 1, 0, %p22;
	setp.eq.s32 	%p23, %r10, %r133;
	selp.f32 	%f21, %f266, %f13, %p23;
	selp.f32 	%f22, %f265, %f14, %p23;
	mov.b32 	%r127, 3;
	mov.b32 	%r132, 1;
	// begin inline asm
	bfe.u32 %r125, %r65, %r127, %r132;
	// end inline asm
	// begin inline asm
	bfe.u32 %r129, %r65, %r132, %r132;
	// end inline asm
	xor.b32  	%r12, %r129, %r125;
	@%p21 bra 	$L__BB0_10;
	st.shared.f32 	[%r6], %f22;
	st.shared.f32 	[%r7], %f21;
	bar.sync 	0;
	xor.b32  	%r134, %r9, %r65;
	shl.b32 	%r135, %r134, 2;
	add.s32 	%r137, %r70, %r135;
	ld.shared.f32 	%f267, [%r137];
	add.s32 	%r139, %r71, %r135;
	ld.shared.f32 	%f268, [%r139];
	bar.sync 	0;
	bra.uni 	$L__BB0_11;
$L__BB0_10:
	mov.b32 	%r140, %f22;
	shfl.sync.bfly.b32	%r141|%p24, %r140, %r9, 31, -1;
	mov.b32 	%f267, %r141;
	mov.b32 	%r142, %f21;
	shfl.sync.bfly.b32	%r143|%p25, %r142, %r9, 31, -1;
	mov.b32 	%f268, %r143;
$L__BB0_11:
	setp.lt.s32 	%p26, %r5, 0;
	setp.lt.f32 	%p27, %f22, %f267;
	selp.u32 	%r160, 1, 0, %p27;
	setp.eq.s32 	%p28, %r12, %r160;
	selp.f32 	%f233, %f268, %f21, %p28;
	selp.f32 	%f234, %f267, %f22, %p28;
	mov.b32 	%r158, 3;
	mov.b32 	%r159, 1;
	// begin inline asm
	bfe.u32 %r144, %r65, %r158, %r159;
	// end inline asm
	mov.b32 	%r150, 0;
	// begin inline asm
	bfe.u32 %r148, %r65, %r150, %r159;
	// end inline asm
	xor.b32  	%r161, %r148, %r144;
	mov.b32 	%r162, %f234;
	shfl.sync.bfly.b32	%r163|%p29, %r162, 1, 31, -1;
	mov.b32 	%f235, %r163;
	mov.b32 	%r164, %f233;
	shfl.sync.bfly.b32	%r165|%p30, %r164, 1, 31, -1;
	mov.b32 	%f236, %r165;
	setp.lt.f32 	%p31, %f234, %f235;
	selp.u32 	%r166, 1, 0, %p31;
	setp.eq.s32 	%p32, %r161, %r166;
	selp.f32 	%f29, %f236, %f233, %p32;
	selp.f32 	%f30, %f235, %f234, %p32;
	mov.b32 	%r154, 4;
	// begin inline asm
	bfe.u32 %r152, %r65, %r154, %r159;
	// end inline asm
	// begin inline asm
	bfe.u32 %r156, %r65, %r158, %r159;
	// end inline asm
	xor.b32  	%r13, %r156, %r152;
	mov.f64 	%fd12, 0d4008000000000000;
	{
	.reg .b32 %temp; 
	mov.b64 	{%temp, %r167}, %fd12;
	}
	and.b32  	%r169, %r167, 2146435072;
	setp.eq.s32 	%p33, %r169, 1073741824;
	{ // callseq 2, 0
	.param .b64 param0;
	st.param.f64 	[param0], 0d4008000000000000;
	.param .b64 retval0;
	call.uni (retval0), 
	__internal_accurate_pow, 
	(
	param0
	);
	ld.param.f64 	%fd13, [retval0];
	} // callseq 2
	neg.f64 	%fd15, %fd13;
	selp.f64 	%fd16, %fd15, %fd13, %p33;
	selp.f64 	%fd17, %fd16, %fd13, %p26;
	cvt.rzi.s32.f64 	%r14, %fd17;
	setp.lt.s32 	%p34, %r14, 32;
	@%p34 bra 	$L__BB0_13;
	st.shared.f32 	[%r6], %f30;
	st.shared.f32 	[%r7], %f29;
	bar.sync 	0;
	xor.b32  	%r170, %r14, %r65;
	shl.b32 	%r171, %r170, 2;
	add.s32 	%r173, %r70, %r171;
	ld.shared.f32 	%f269, [%r173];
	add.s32 	%r175, %r71, %r171;
	ld.shared.f32 	%f270, [%r175];
	bar.sync 	0;
	bra.uni 	$L__BB0_14;
$L__BB0_13:
	mov.b32 	%r176, %f30;
	shfl.sync.bfly.b32	%r177|%p35, %r176, %r14, 31, -1;
	mov.b32 	%f269, %r177;
	mov.b32 	%r178, %f29;
	shfl.sync.bfly.b32	%r179|%p36, %r178, %r14, 31, -1;
	mov.b32 	%f270, %r179;
$L__BB0_14:
	setp.lt.s32 	%p37, %r11, 32;
	setp.lt.f32 	%p38, %f30, %f269;
	selp.u32 	%r188, 1, 0, %p38;
	setp.eq.s32 	%p39, %r13, %r188;
	selp.f32 	%f37, %f270, %f29, %p39;
	selp.f32 	%f38, %f269, %f30, %p39;
	mov.b32 	%r182, 4;
	mov.b32 	%r187, 1;
	// begin inline asm
	bfe.u32 %r180, %r65, %r182, %r187;
	// end inline asm
	mov.b32 	%r186, 2;
	// begin inline asm
	bfe.u32 %r184, %r65, %r186, %r187;
	// end inline asm
	xor.b32  	%r15, %r184, %r180;
	@%p37 bra 	$L__BB0_16;
	st.shared.f32 	[%r6], %f38;
	st.shared.f32 	[%r7], %f37;
	bar.sync 	0;
	xor.b32  	%r189, %r11, %r65;
	shl.b32 	%r190, %r189, 2;
	add.s32 	%r192, %r70, %r190;
	ld.shared.f32 	%f271, [%r192];
	add.s32 	%r194, %r71, %r190;
	ld.shared.f32 	%f272, [%r194];
	bar.sync 	0;
	bra.uni 	$L__BB0_17;
$L__BB0_16:
	mov.b32 	%r195, %f38;
	shfl.sync.bfly.b32	%r196|%p40, %r195, %r11, 31, -1;
	mov.b32 	%f271, %r196;
	mov.b32 	%r197, %f37;
	shfl.sync.bfly.b32	%r198|%p41, %r197, %r11, 31, -1;
	mov.b32 	%f272, %r198;
$L__BB0_17:
	setp.lt.s32 	%p42, %r9, 32;
	setp.lt.f32 	%p43, %f38, %f271;
	selp.u32 	%r207, 1, 0, %p43;
	setp.eq.s32 	%p44, %r15, %r207;
	selp.f32 	%f45, %f272, %f37, %p44;
	selp.f32 	%f46, %f271, %f38, %p44;
	mov.b32 	%r201, 4;
	mov.b32 	%r206, 1;
	// begin inline asm
	bfe.u32 %r199, %r65, %r201, %r206;
	// end inline asm
	// begin inline asm
	bfe.u32 %r203, %r65, %r206, %r206;
	// end inline asm
	xor.b32  	%r16, %r203, %r199;
	@%p42 bra 	$L__BB0_19;
	st.shared.f32 	[%r6], %f46;
	st.shared.f32 	[%r7], %f45;
	bar.sync 	0;
	xor.b32  	%r208, %r9, %r65;
	shl.b32 	%r209, %r208, 2;
	add.s32 	%r211, %r70, %r209;
	ld.shared.f32 	%f273, [%r211];
	add.s32 	%r213, %r71, %r209;
	ld.shared.f32 	%f274, [%r213];
	bar.sync 	0;
	bra.uni 	$L__BB0_20;
$L__BB0_19:
	mov.b32 	%r214, %f46;
	shfl.sync.bfly.b32	%r215|%p45, %r214, %r9, 31, -1;
	mov.b32 	%f273, %r215;
	mov.b32 	%r216, %f45;
	shfl.sync.bfly.b32	%r217|%p46, %r216, %r9, 31, -1;
	mov.b32 	%f274, %r217;
$L__BB0_20:
	setp.lt.s32 	%p47, %r5, 0;
	setp.lt.f32 	%p48, %f46, %f273;
	selp.u32 	%r234, 1, 0, %p48;
	setp.eq.s32 	%p49, %r16, %r234;
	selp.f32 	%f237, %f274, %f45, %p49;
	selp.f32 	%f238, %f273, %f46, %p49;
	mov.b32 	%r232, 4;
	mov.b32 	%r233, 1;
	// begin inline asm
	bfe.u32 %r218, %r65, %r232, %r233;
	// end inline asm
	mov.b32 	%r224, 0;
	// begin inline asm
	bfe.u32 %r222, %r65, %r224, %r233;
	// end inline asm
	xor.b32  	%r235, %r222, %r218;
	mov.b32 	%r236, %f238;
	shfl.sync.bfly.b32	%r237|%p50, %r236, 1, 31, -1;
	mov.b32 	%f239, %r237;
	mov.b32 	%r238, %f237;
	shfl.sync.bfly.b32	%r239|%p51, %r238, 1, 31, -1;
	mov.b32 	%f240, %r239;
	setp.lt.f32 	%p52, %f238, %f239;
	selp.u32 	%r240, 1, 0, %p52;
	setp.eq.s32 	%p53, %r235, %r240;
	selp.f32 	%f53, %f240, %f237, %p53;
	selp.f32 	%f54, %f239, %f238, %p53;
	mov.b32 	%r228, 5;
	// begin inline asm
	bfe.u32 %r226, %r65, %r228, %r233;
	// end inline asm
	// begin inline asm
	bfe.u32 %r230, %r65, %r232, %r233;
	// end inline asm
	xor.b32  	%r17, %r230, %r226;
	mov.f64 	%fd18, 0d4010000000000000;
	{
	.reg .b32 %temp; 
	mov.b64 	{%temp, %r241}, %fd18;
	}
	and.b32  	%r243, %r241, 2146435072;
	setp.eq.s32 	%p54, %r243, 1072693248;
	{ // callseq 3, 0
	.param .b64 param0;
	st.param.f64 	[param0], 0d4010000000000000;
	.param .b64 retval0;
	call.uni (retval0), 
	__internal_accurate_pow, 
	(
	param0
	);
	ld.param.f64 	%fd19, [retval0];
	} // callseq 3
	neg.f64 	%fd21, %fd19;
	selp.f64 	%fd22, %fd21, %fd19, %p54;
	selp.f64 	%fd23, %fd22, %fd19, %p47;
	cvt.rzi.s32.f64 	%r18, %fd23;
	setp.lt.s32 	%p55, %r18, 32;
	@%p55 bra 	$L__BB0_22;
	st.shared.f32 	[%r6], %f54;
	st.shared.f32 	[%r7], %f53;
	bar.sync 	0;
	xor.b32  	%r244, %r18, %r65;
	shl.b32 	%r245, %r244, 2;
	add.s32 	%r247, %r70, %r245;
	ld.shared.f32 	%f275, [%r247];
	add.s32 	%r249, %r71, %r245;
	ld.shared.f32 	%f276, [%r249];
	bar.sync 	0;
	bra.uni 	$L__BB0_23;
$L__BB0_22:
	mov.b32 	%r250, %f54;
	shfl.sync.bfly.b32	%r251|%p56, %r250, %r18, 31, -1;
	mov.b32 	%f275, %r251;
	mov.b32 	%r252, %f53;
	shfl.sync.bfly.b32	%r253|%p57, %r252, %r18, 31, -1;
	mov.b32 	%f276, %r253;
$L__BB0_23:
	setp.lt.s32 	%p58, %r14, 32;
	setp.lt.f32 	%p59, %f54, %f275;
	selp.u32 	%r262, 1, 0, %p59;
	setp.eq.s32 	%p60, %r17, %r262;
	selp.f32 	%f61, %f276, %f53, %p60;
	selp.f32 	%f62, %f275, %f54, %p60;
	mov.b32 	%r256, 5;
	mov.b32 	%r261, 1;
	// begin inline asm
	bfe.u32 %r254, %r65, %r256, %r261;
	// end inline asm
	mov.b32 	%r260, 3;
	// begin inline asm
	bfe.u32 %r258, %r65, %r260, %r261;
	// end inline asm
	xor.b32  	%r19, %r258, %r254;
	@%p58 bra 	$L__BB0_25;
	st.shared.f32 	[%r6], %f62;
	st.shared.f32 	[%r7], %f61;
	bar.sync 	0;
	xor.b32  	%r263, %r14, %r65;
	shl.b32 	%r264, %r263, 2;
	add.s32 	%r266, %r70, %r264;
	ld.shared.f32 	%f277, [%r266];
	add.s32 	%r268, %r71, %r264;
	ld.shared.f32 	%f278, [%r268];
	bar.sync 	0;
	bra.uni 	$L__BB0_26;
$L__BB0_25:
	mov.b32 	%r269, %f62;
	shfl.sync.bfly.b32	%r270|%p61, %r269, %r14, 31, -1;
	mov.b32 	%f277, %r270;
	mov.b32 	%r271, %f61;
	shfl.sync.bfly.b32	%r272|%p62, %r271, %r14, 31, -1;
	mov.b32 	%f278, %r272;
$L__BB0_26:
	setp.lt.s32 	%p63, %r11, 32;
	setp.lt.f32 	%p64, %f62, %f277;
	selp.u32 	%r281, 1, 0, %p64;
	setp.eq.s32 	%p65, %r19, %r281;
	selp.f32 	%f69, %f278, %f61, %p65;
	selp.f32 	%f70, %f277, %f62, %p65;
	mov.b32 	%r275, 5;
	mov.b32 	%r280, 1;
	// begin inline asm
	bfe.u32 %r273, %r65, %r275, %r280;
	// end inline asm
	mov.b32 	%r279, 2;
	// begin inline asm
	bfe.u32 %r277, %r65, %r279, %r280;
	// end inline asm
	xor.b32  	%r20, %r277, %r273;
	@%p63 bra 	$L__BB0_28;
	st.shared.f32 	[%r6], %f70;
	st.shared.f32 	[%r7], %f69;
	bar.sync 	0;
	xor.b32  	%r282, %r11, %r65;
	shl.b32 	%r283, %r282, 2;
	add.s32 	%r285, %r70, %r283;
	ld.shared.f32 	%f279, [%r285];
	add.s32 	%r287, %r71, %r283;
	ld.shared.f32 	%f280, [%r287];
	bar.sync 	0;
	bra.uni 	$L__BB0_29;
$L__BB0_28:
	mov.b32 	%r288, %f70;
	shfl.sync.bfly.b32	%r289|%p66, %r288, %r11, 31, -1;
	mov.b32 	%f279, %r289;
	mov.b32 	%r290, %f69;
	shfl.sync.bfly.b32	%r291|%p67, %r290, %r11, 31, -1;
	mov.b32 	%f280, %r291;
$L__BB0_29:
	setp.lt.s32 	%p68, %r9, 32;
	setp.lt.f32 	%p69, %f70, %f279;
	selp.u32 	%r300, 1, 0, %p69;
	setp.eq.s32 	%p70, %r20, %r300;
	selp.f32 	%f77, %f280, %f69, %p70;
	selp.f32 	%f78, %f279, %f70, %p70;
	mov.b32 	%r294, 5;
	mov.b32 	%r299, 1;
	// begin inline asm
	bfe.u32 %r292, %r65, %r294, %r299;
	// end inline asm
	// begin inline asm
	bfe.u32 %r296, %r65, %r299, %r299;
	// end inline asm
	xor.b32  	%r21, %r296, %r292;
	@%p68 bra 	$L__BB0_31;
	st.shared.f32 	[%r6], %f78;
	st.shared.f32 	[%r7], %f77;
	bar.sync 	0;
	xor.b32  	%r301, %r9, %r65;
	shl.b32 	%r302, %r301, 2;
	add.s32 	%r304, %r70, %r302;
	ld.shared.f32 	%f281, [%r304];
	add.s32 	%r306, %r71, %r302;
	ld.shared.f32 	%f282, [%r306];
	bar.sync 	0;
	bra.uni 	$L__BB0_32;
$L__BB0_31:
	mov.b32 	%r307, %f78;
	shfl.sync.bfly.b32	%r308|%p71, %r307, %r9, 31, -1;
	mov.b32 	%f281, %r308;
	mov.b32 	%r309, %f77;
	shfl.sync.bfly.b32	%r310|%p72, %r309, %r9, 31, -1;
	mov.b32 	%f282, %r310;
$L__BB0_32:
	setp.lt.s32 	%p73, %r5, 0;
	setp.lt.f32 	%p74, %f78, %f281;
	selp.u32 	%r327, 1, 0, %p74;
	setp.eq.s32 	%p75, %r21, %r327;
	selp.f32 	%f241, %f282, %f77, %p75;
	selp.f32 	%f242, %f281, %f78, %p75;
	mov.b32 	%r325, 5;
	mov.b32 	%r326, 1;
	// begin inline asm
	bfe.u32 %r311, %r65, %r325, %r326;
	// end inline asm
	mov.b32 	%r317, 0;
	// begin inline asm
	bfe.u32 %r315, %r65, %r317, %r326;
	// end inline asm
	xor.b32  	%r328, %r315, %r311;
	mov.b32 	%r329, %f242;
	shfl.sync.bfly.b32	%r330|%p76, %r329, 1, 31, -1;
	mov.b32 	%f243, %r330;
	mov.b32 	%r331, %f241;
	shfl.sync.bfly.b32	%r332|%p77, %r331, 1, 31, -1;
	mov.b32 	%f244, %r332;
	setp.lt.f32 	%p78, %f242, %f243;
	selp.u32 	%r333, 1, 0, %p78;
	setp.eq.s32 	%p79, %r328, %r333;
	selp.f32 	%f85, %f244, %f241, %p79;
	selp.f32 	%f86, %f243, %f242, %p79;
	mov.b32 	%r321, 6;
	// begin inline asm
	bfe.u32 %r319, %r65, %r321, %r326;
	// end inline asm
	// begin inline asm
	bfe.u32 %r323, %r65, %r325, %r326;
	// end inline asm
	xor.b32  	%r22, %r323, %r319;
	mov.f64 	%fd24, 0d4014000000000000;
	{
	.reg .b32 %temp; 
	mov.b64 	{%temp, %r334}, %fd24;
	}
	and.b32  	%r336, %r334, 2146435072;
	setp.eq.s32 	%p80, %r336, 1074790400;
	{ // callseq 4, 0
	.param .b64 param0;
	st.param.f64 	[param0], 0d4014000000000000;
	.param .b64 retval0;
	call.uni (retval0), 
	__internal_accurate_pow, 
	(
	param0
	);
	ld.param.f64 	%fd25, [retval0];
	} // callseq 4
	neg.f64 	%fd27, %fd25;
	selp.f64 	%fd28, %fd27, %fd25, %p80;
	selp.f64 	%fd29, %fd28, %fd25, %p73;
	cvt.rzi.s32.f64 	%r23, %fd29;
	setp.lt.s32 	%p81, %r23, 32;
	@%p81 bra 	$L__BB0_34;
	st.shared.f32 	[%r6], %f86;
	st.shared.f32 	[%r7], %f85;
	bar.sync 	0;
	xor.b32  	%r337, %r23, %r65;
	shl.b32 	%r338, %r337, 2;
	add.s32 	%r340, %r70, %r338;
	ld.shared.f32 	%f283, [%r340];
	add.s32 	%r342, %r71, %r338;
	ld.shared.f32 	%f284, [%r342];
	bar.sync 	0;
	bra.uni 	$L__BB0_35;
$L__BB0_34:
	mov.b32 	%r343, %f86;
	shfl.sync.bfly.b32	%r344|%p82, %r343, %r23, 31, -1;
	mov.b32 	%f283, %r344;
	mov.b32 	%r345, %f85;
	shfl.sync.bfly.b32	%r346|%p83, %r345, %r23, 31, -1;
	mov.b32 	%f284, %r346;
$L__BB0_35:
	setp.lt.s32 	%p84, %r18, 32;
	setp.lt.f32 	%p85, %f86, %f283;
	selp.u32 	%r355, 1, 0, %p85;
	setp.eq.s32 	%p86, %r22, %r355;
	selp.f32 	%f93, %f284, %f85, %p86;
	selp.f32 	%f94, %f283, %f86, %p86;
	mov.b32 	%r349, 6;
	mov.b32 	%r354, 1;
	// begin inline asm
	bfe.u32 %r347, %r65, %r349, %r354;
	// end inline asm
	mov.b32 	%r353, 4;
	// begin inline asm
	bfe.u32 %r351, %r65, %r353, %r354;
	// end inline asm
	xor.b32  	%r24, %r351, %r347;
	@%p84 bra 	$L__BB0_37;
	st.shared.f32 	[%r6], %f94;
	st.shared.f32 	[%r7], %f93;
	bar.sync 	0;
	xor.b32  	%r356, %r18, %r65;
	shl.b32 	%r357, %r356, 2;
	add.s32 	%r359, %r70, %r357;
	ld.shared.f32 	%f285, [%r359];
	add.s32 	%r361, %r71, %r357;
	ld.shared.f32 	%f286, [%r361];
	bar.sync 	0;
	bra.uni 	$L__BB0_38;
$L__BB0_37:
	mov.b32 	%r362, %f94;
	shfl.sync.bfly.b32	%r363|%p87, %r362, %r18, 31, -1;
	mov.b32 	%f285, %r363;
	mov.b32 	%r364, %f93;
	shfl.sync.bfly.b32	%r365|%p88, %r364, %r18, 31, -1;
	mov.b32 	%f286, %r365;
$L__BB0_38:
	setp.lt.s32 	%p89, %r14, 32;
	setp.lt.f32 	%p90, %f94, %f285;
	selp.u32 	%r374, 1, 0, %p90;
	setp.eq.s32 	%p91, %r24, %r374;
	selp.f32 	%f101, %f286, %f93, %p91;
	selp.f32 	%f102, %f285, %f94, %p91;
	mov.b32 	%r368, 6;
	mov.b32 	%r373, 1;
	// begin inline asm
	bfe.u32 %r366, %r65, %r368, %r373;
	// end inline asm
	mov.b32 	%r372, 3;
	// begin inline asm
	bfe.u32 %r370, %r65, %r372, %r373;
	// end inline asm
	xor.b32  	%r25, %r370, %r366;
	@%p89 bra 	$L__BB0_40;
	st.shared.f32 	[%r6], %f102;
	st.shared.f32 	[%r7], %f101;
	bar.sync 	0;
	xor.b32  	%r375, %r14, %r65;
	shl.b32 	%r376, %r375, 2;
	add.s32 	%r378, %r70, %r376;
	ld.shared.f32 	%f287, [%r378];
	add.s32 	%r380, %r71, %r376;
	ld.shared.f32 	%f288, [%r380];
	bar.sync 	0;
	bra.uni 	$L__BB0_41;
$L__BB0_40:
	mov.b32 	%r381, %f102;
	shfl.sync.bfly.b32	%r382|%p92, %r381, %r14, 31, -1;
	mov.b32 	%f287, %r382;
	mov.b32 	%r383, %f101;
	shfl.sync.bfly.b32	%r384|%p93, %r383, %r14, 31, -1;
	mov.b32 	%f288, %r384;
$L__BB0_41:
	setp.lt.s32 	%p94, %r11, 32;
	setp.lt.f32 	%p95, %f102, %f287;
	selp.u32 	%r393, 1, 0, %p95;
	setp.eq.s32 	%p96, %r25, %r393;
	selp.f32 	%f109, %f288, %f101, %p96;
	selp.f32 	%f110, %f287, %f102, %p96;
	mov.b32 	%r387, 6;
	mov.b32 	%r392, 1;
	// begin inline asm
	bfe.u32 %r385, %r65, %r387, %r392;
	// end inline asm
	mov.b32 	%r391, 2;
	// begin inline asm
	bfe.u32 %r389, %r65, %r391, %r392;
	// end inline asm
	xor.b32  	%r26, %r389, %r385;
	@%p94 bra 	$L__BB0_43;
	st.shared.f32 	[%r6], %f110;
	st.shared.f32 	[%r7], %f109;
	bar.sync 	0;
	xor.b32  	%r394, %r11, %r65;
	shl.b32 	%r395, %r394, 2;
	add.s32 	%r397, %r70, %r395;
	ld.shared.f32 	%f289, [%r397];
	add.s32 	%r399, %r71, %r395;
	ld.shared.f32 	%f290, [%r399];
	bar.sync 	0;
	bra.uni 	$L__BB0_44;
$L__BB0_43:
	mov.b32 	%r400, %f110;
	shfl.sync.bfly.b32	%r401|%p97, %r400, %r11, 31, -1;
	mov.b32 	%f289, %r401;
	mov.b32 	%r402, %f109;
	shfl.sync.bfly.b32	%r403|%p98, %r402, %r11, 31, -1;
	mov.b32 	%f290, %r403;
$L__BB0_44:
	setp.lt.s32 	%p99, %r9, 32;
	setp.lt.f32 	%p100, %f110, %f289;
	selp.u32 	%r412, 1, 0, %p100;
	setp.eq.s32 	%p101, %r26, %r412;
	selp.f32 	%f117, %f290, %f109, %p101;
	selp.f32 	%f118, %f289, %f110, %p101;
	mov.b32 	%r406, 6;
	mov.b32 	%r411, 1;
	// begin inline asm
	bfe.u32 %r404, %r65, %r406, %r411;
	// end inline asm
	// begin inline asm
	bfe.u32 %r408, %r65, %r411, %r411;
	// end inline asm
	xor.b32  	%r27, %r408, %r404;
	@%p99 bra 	$L__BB0_46;
	st.shared.f32 	[%r6], %f118;
	st.shared.f32 	[%r7], %f117;
	bar.sync 	0;
	xor.b32  	%r413, %r9, %r65;
	shl.b32 	%r414, %r413, 2;
	add.s32 	%r416, %r70, %r414;
	ld.shared.f32 	%f291, [%r416];
	add.s32 	%r418, %r71, %r414;
	ld.shared.f32 	%f292, [%r418];
	bar.sync 	0;
	bra.uni 	$L__BB0_47;
$L__BB0_46:
	mov.b32 	%r419, %f118;
	shfl.sync.bfly.b32	%r420|%p102, %r419, %r9, 31, -1;
	mov.b32 	%f291, %r420;
	mov.b32 	%r421, %f117;
	shfl.sync.bfly.b32	%r422|%p103, %r421, %r9, 31, -1;
	mov.b32 	%f292, %r422;
$L__BB0_47:
	setp.lt.s32 	%p104, %r5, 0;
	setp.lt.f32 	%p105, %f118, %f291;
	selp.u32 	%r439, 1, 0, %p105;
	setp.eq.s32 	%p106, %r27, %r439;
	selp.f32 	%f245, %f292, %f117, %p106;
	selp.f32 	%f246, %f291, %f118, %p106;
	mov.b32 	%r437, 6;
	mov.b32 	%r438, 1;
	// begin inline asm
	bfe.u32 %r423, %r65, %r437, %r438;
	// end inline asm
	mov.b32 	%r429, 0;
	// begin inline asm
	bfe.u32 %r427, %r65, %r429, %r438;
	// end inline asm
	xor.b32  	%r440, %r427, %r423;
	mov.b32 	%r441, %f246;
	shfl.sync.bfly.b32	%r442|%p107, %r441, 1, 31, -1;
	mov.b32 	%f247, %r442;
	mov.b32 	%r443, %f245;
	shfl.sync.bfly.b32	%r444|%p108, %r443, 1, 31, -1;
	mov.b32 	%f248, %r444;
	setp.lt.f32 	%p109, %f246, %f247;
	selp.u32 	%r445, 1, 0, %p109;
	setp.eq.s32 	%p110, %r440, %r445;
	selp.f32 	%f125, %f248, %f245, %p110;
	selp.f32 	%f126, %f247, %f246, %p110;
	mov.b32 	%r433, 7;
	// begin inline asm
	bfe.u32 %r431, %r65, %r433, %r438;
	// end inline asm
	// begin inline asm
	bfe.u32 %r435, %r65, %r437, %r438;
	// end inline asm
	xor.b32  	%r28, %r435, %r431;
	mov.f64 	%fd30, 0d4018000000000000;
	{
	.reg .b32 %temp; 
	mov.b64 	{%temp, %r446}, %fd30;
	}
	and.b32  	%r448, %r446, 2146435072;
	setp.eq.s32 	%p111, %r448, 1073741824;
	{ // callseq 5, 0
	.param .b64 param0;
	st.param.f64 	[param0], 0d4018000000000000;
	.param .b64 retval0;
	call.uni (retval0), 
	__internal_accurate_pow, 
	(
	param0
	);
	ld.param.f64 	%fd31, [retval0];
	} // callseq 5
	neg.f64 	%fd33, %fd31;
	selp.f64 	%fd34, %fd33, %fd31, %p111;
	selp.f64 	%fd35, %fd34, %fd31, %p104;
	cvt.rzi.s32.f64 	%r29, %fd35;
	setp.lt.s32 	%p112, %r29, 32;
	@%p112 bra 	$L__BB0_49;
	st.shared.f32 	[%r6], %f126;
	st.shared.f32 	[%r7], %f125;
	bar.sync 	0;
	xor.b32  	%r449, %r29, %r65;
	shl.b32 	%r450, %r449, 2;
	add.s32 	%r452, %r70, %r450;
	ld.shared.f32 	%f293, [%r452];
	add.s32 	%r454, %r71, %r450;
	ld.shared.f32 	%f294, [%r454];
	bar.sync 	0;
	bra.uni 	$L__BB0_50;
$L__BB0_49:
	mov.b32 	%r455, %f126;
	shfl.sync.bfly.b32	%r456|%p113, %r455, %r29, 31, -1;
	mov.b32 	%f293, %r456;
	mov.b32 	%r457, %f125;
	shfl.sync.bfly.b32	%r458|%p114, %r457, %r29, 31, -1;
	mov.b32 	%f294, %r458;
$L__BB0_50:
	setp.lt.s32 	%p115, %r23, 32;
	setp.lt.f32 	%p116, %f126, %f293;
	selp.u32 	%r467, 1, 0, %p116;
	setp.eq.s32 	%p117, %r28, %r467;
	selp.f32 	%f133, %f294, %f125, %p117;
	selp.f32 	%f134, %f293, %f126, %p117;
	mov.b32 	%r461, 7;
	mov.b32 	%r466, 1;
	// begin inline asm
	bfe.u32 %r459, %r65, %r461, %r466;
	// end inline asm
	mov.b32 	%r465, 5;
	// begin inline asm
	bfe.u32 %r463, %r65, %r465, %r466;
	// end inline asm
	xor.b32  	%r30, %r463, %r459;
	@%p115 bra 	$L__BB0_52;
	st.shared.f32 	[%r6], %f134;
	st.shared.f32 	[%r7], %f133;
	bar.sync 	0;
	xor.b32  	%r468, %r23, %r65;
	shl.b32 	%r469, %r468, 2;
	add.s32 	%r471, %r70, %r469;
	ld.shared.f32 	%f295, [%r471];
	add.s32 	%r473, %r71, %r469;
	ld.shared.f32 	%f296, [%r473];
	bar.sync 	0;
	bra.uni 	$L__BB0_53;
$L__BB0_52:
	mov.b32 	%r474, %f134;
	shfl.sync.bfly.b32	%r475|%p118, %r474, %r23, 31, -1;
	mov.b32 	%f295, %r475;
	mov.b32 	%r476, %f133;
	shfl.sync.bfly.b32	%r477|%p119, %r476, %r23, 31, -1;
	mov.b32 	%f296, %r477;
$L__BB0_53:
	setp.lt.s32 	%p120, %r18, 32;
	setp.lt.f32 	%p121, %f134, %f295;
	selp.u32 	%r486, 1, 0, %p121;
	setp.eq.s32 	%p122, %r30, %r486;
	selp.f32 	%f141, %f296, %f133, %p122;
	selp.f32 	%f142, %f295, %f134, %p122;
	mov.b32 	%r480, 7;
	mov.b32 	%r485, 1;
	// begin inline asm
	bfe.u32 %r478, %r65, %r480, %r485;
	// end inline asm
	mov.b32 	%r484, 4;
	// begin inline asm
	bfe.u32 %r482, %r65, %r484, %r485;
	// end inline asm
	xor.b32  	%r31, %r482, %r478;
	@%p120 bra 	$L__BB0_55;
	st.shared.f32 	[%r6], %f142;
	st.shared.f32 	[%r7], %f141;
	bar.sync 	0;
	xor.b32  	%r487, %r18, %r65;
	shl.b32 	%r488, %r487, 2;
	add.s32 	%r490, %r70, %r488;
	ld.shared.f32 	%f297, [%r490];
	add.s32 	%r492, %r71, %r488;
	ld.shared.f32 	%f298, [%r492];
	bar.sync 	0;
	bra.uni 	$L__BB0_56;
$L__BB0_55:
	mov.b32 	%r493, %f142;
	shfl.sync.bfly.b32	%r494|%p123, %r493, %r18, 31, -1;
	mov.b32 	%f297, %r494;
	mov.b32 	%r495, %f141;
	shfl.sync.bfly.b32	%r496|%p124, %r495, %r18, 31, -1;
	mov.b32 	%f298, %r496;
$L__BB0_56:
	setp.lt.s32 	%p125, %r14, 32;
	setp.lt.f32 	%p126, %f142, %f297;
	selp.u32 	%r505, 1, 0, %p126;
	setp.eq.s32 	%p127, %r31, %r505;
	selp.f32 	%f149, %f298, %f141, %p127;
	selp.f32 	%f150, %f297, %f142, %p127;
	mov.b32 	%r499, 7;
	mov.b32 	%r504, 1;
	// begin inline asm
	bfe.u32 %r497, %r65, %r499, %r504;
	// end inline asm
	mov.b32 	%r503, 3;
	// begin inline asm
	bfe.u32 %r501, %r65, %r503, %r504;
	// end inline asm
	xor.b32  	%r32, %r501, %r497;
	@%p125 bra 	$L__BB0_58;
	st.shared.f32 	[%r6], %f150;
	st.shared.f32 	[%r7], %f149;
	bar.sync 	0;
	xor.b32  	%r506, %r14, %r65;
	shl.b32 	%r507, %r506, 2;
	add.s32 	%r509, %r70, %r507;
	ld.shared.f32 	%f299, [%r509];
	add.s32 	%r511, %r71, %r507;
	ld.shared.f32 	%f300, [%r511];
	bar.sync 	0;
	bra.uni 	$L__BB0_59;
$L__BB0_58:
	mov.b32 	%r512, %f150;
	shfl.sync.bfly.b32	%r513|%p128, %r512, %r14, 31, -1;
	mov.b32 	%f299, %r513;
	mov.b32 	%r514, %f149;
	shfl.sync.bfly.b32	%r515|%p129, %r514, %r14, 31, -1;
	mov.b32 	%f300, %r515;
$L__BB0_59:
	setp.lt.s32 	%p130, %r11, 32;
	setp.lt.f32 	%p131, %f150, %f299;
	selp.u32 	%r524, 1, 0, %p131;
	setp.eq.s32 	%p132, %r32, %r524;
	selp.f32 	%f157, %f300, %f149, %p132;
	selp.f32 	%f158, %f299, %f150, %p132;
	mov.b32 	%r518, 7;
	mov.b32 	%r523, 1;
	// begin inline asm
	bfe.u32 %r516, %r65, %r518, %r523;
	// end inline asm
	mov.b32 	%r522, 2;
	// begin inline asm
	bfe.u32 %r520, %r65, %r522, %r523;
	// end inline asm
	xor.b32  	%r33, %r520, %r516;
	@%p130 bra 	$L__BB0_61;
	st.shared.f32 	[%r6], %f158;
	st.shared.f32 	[%r7], %f157;
	bar.sync 	0;
	xor.b32  	%r525, %r11, %r65;
	shl.b32 	%r526, %r525, 2;
	add.s32 	%r528, %r70, %r526;
	ld.shared.f32 	%f301, [%r528];
	add.s32 	%r530, %r71, %r526;
	ld.shared.f32 	%f302, [%r530];
	bar.sync 	0;
	bra.uni 	$L__BB0_62;
$L__BB0_61:
	mov.b32 	%r531, %f158;
	shfl.sync.bfly.b32	%r532|%p133, %r531, %r11, 31, -1;
	mov.b32 	%f301, %r532;
	mov.b32 	%r533, %f157;
	shfl.sync.bfly.b32	%r534|%p134, %r533, %r11, 31, -1;
	mov.b32 	%f302, %r534;
$L__BB0_62:
	setp.lt.s32 	%p135, %r9, 32;
	setp.lt.f32 	%p136, %f158, %f301;
	selp.u32 	%r543, 1, 0, %p136;
	setp.eq.s32 	%p137, %r33, %r543;
	selp.f32 	%f165, %f302, %f157, %p137;
	selp.f32 	%f166, %f301, %f158, %p137;
	mov.b32 	%r537, 7;
	mov.b32 	%r542, 1;
	// begin inline asm
	bfe.u32 %r535, %r65, %r537, %r542;
	// end inline asm
	// begin inline asm
	bfe.u32 %r539, %r65, %r542, %r542;
	// end inline asm
	xor.b32  	%r34, %r539, %r535;
	@%p135 bra 	$L__BB0_64;
	st.shared.f32 	[%r6], %f166;
	st.shared.f32 	[%r7], %f165;
	bar.sync 	0;
	xor.b32  	%r544, %r9, %r65;
	shl.b32 	%r545, %r544, 2;
	add.s32 	%r547, %r70, %r545;
	ld.shared.f32 	%f303, [%r547];
	add.s32 	%r549, %r71, %r545;
	ld.shared.f32 	%f304, [%r549];
	bar.sync 	0;
	bra.uni 	$L__BB0_65;
$L__BB0_64:
	mov.b32 	%r550, %f166;
	shfl.sync.bfly.b32	%r551|%p138, %r550, %r9, 31, -1;
	mov.b32 	%f303, %r551;
	mov.b32 	%r552, %f165;
	shfl.sync.bfly.b32	%r553|%p139, %r552, %r9, 31, -1;
	mov.b32 	%f304, %r553;
$L__BB0_65:
	setp.lt.f32 	%p140, %f166, %f303;
	selp.u32 	%r562, 1, 0, %p140;
	setp.eq.s32 	%p141, %r34, %r562;
	selp.f32 	%f249, %f304, %f165, %p141;
	selp.f32 	%f250, %f303, %f166, %p141;
	mov.b32 	%r556, 7;
	mov.b32 	%r561, 1;
	// begin inline asm
	bfe.u32 %r554, %r65, %r556, %r561;
	// end inline asm
	mov.b32 	%r560, 0;
	// begin inline asm
	bfe.u32 %r558, %r65, %r560, %r561;
	// end inline asm
	xor.b32  	%r563, %r558, %r554;
	mov.b32 	%r564, %f250;
	shfl.sync.bfly.b32	%r565|%p142, %r564, 1, 31, -1;
	mov.b32 	%f251, %r565;
	mov.b32 	%r566, %f249;
	shfl.sync.bfly.b32	%r567|%p143, %r566, 1, 31, -1;
	mov.b32 	%f252, %r567;
	setp.lt.f32 	%p144, %f250, %f251;
	selp.u32 	%r568, 1, 0, %p144;
	setp.eq.s32 	%p145, %r563, %r568;
	selp.f32 	%f173, %f252, %f249, %p145;
	selp.f32 	%f174, %f251, %f250, %p145;
	bar.sync 	0;
	setp.ne.s32 	%p146, %r2, 0;
	@%p146 bra 	$L__BB0_69;
	atom.relaxed.global.cas.b32 	%r569, [%rd1], 0, 1;
	setp.ne.s32 	%p147, %r569, 1;
	@%p147 bra 	$L__BB0_69;
	mov.b32 	%r695, 8;
$L__BB0_68:
	// begin inline asm
	nanosleep.u32 %r695;
	// end inline asm
	setp.lt.u32 	%p148, %r695, 256;
	selp.u32 	%r572, 1, 0, %p148;
	shl.b32 	%r695, %r695, %r572;
	atom.relaxed.global.cas.b32 	%r573, [%rd1], 0, 1;
	setp.eq.s32 	%p149, %r573, 1;
	@%p149 bra 	$L__BB0_68;
$L__BB0_69:
	setp.gt.s32 	%p150, %r29, 31;
	bar.sync 	0;
	cvta.to.global.u64 	%rd11, %rd5;
	mul.wide.u32 	%rd12, %r2, 4;
	add.s64 	%rd2, %rd11, %rd12;
	ld.global.f32 	%f253, [%rd2];
	cvta.to.global.u64 	%rd13, %rd6;
	mul.wide.u32 	%rd14, %r2, 8;
	add.s64 	%rd3, %rd13, %rd14;
	ld.global.u64 	%rd15, [%rd3];
	cvt.s64.s32 	%rd16, %r1;
	sub.s64 	%rd17, %rd15, %rd16;
	setp.leu.f32 	%p151, %f174, %f253;
	cvt.rn.f32.s64 	%f254, %rd17;
	selp.f32 	%f175, %f253, %f174, %p151;
	selp.f32 	%f176, %f254, %f173, %p151;
	mov.b32 	%r576, 8;
	mov.b32 	%r581, 1;
	// begin inline asm
	bfe.u32 %r574, %r65, %r576, %r581;
	// end inline asm
	mov.b32 	%r580, 6;
	// begin inline asm
	bfe.u32 %r578, %r65, %r580, %r581;
	// end inline asm
	@%p150 bra 	$L__BB0_71;
	mov.b32 	%r588, %f175;
	shfl.sync.bfly.b32	%r589|%p152, %r588, %r29, 31, -1;
	mov.b32 	%f305, %r589;
	mov.b32 	%r590, %f176;
	shfl.sync.bfly.b32	%r591|%p153, %r590, %r29, 31, -1;
	mov.b32 	%f306, %r591;
	bra.uni 	$L__BB0_72;
$L__BB0_71:
	st.shared.f32 	[%r6], %f175;
	st.shared.f32 	[%r7], %f176;
	bar.sync 	0;
	xor.b32  	%r582, %r29, %r65;
	shl.b32 	%r583, %r582, 2;
	add.s32 	%r585, %r70, %r583;
	ld.shared.f32 	%f305, [%r585];
	add.s32 	%r587, %r71, %r583;
	ld.shared.f32 	%f306, [%r587];
	bar.sync 	0;
$L__BB0_72:
	setp.lt.s32 	%p154, %r23, 32;
	setp.eq.s32 	%p155, %r574, %r578;
	setp.geu.f32 	%p156, %f175, %f305;
	xor.pred  	%p157, %p155, %p156;
	selp.f32 	%f183, %f306, %f176, %p157;
	selp.f32 	%f184, %f305, %f175, %p157;
	mov.b32 	%r594, 8;
	mov.b32 	%r599, 1;
	// begin inline asm
	bfe.u32 %r592, %r65, %r594, %r599;
	// end inline asm
	mov.b32 	%r598, 5;
	// begin inline asm
	bfe.u32 %r596, %r65, %r598, %r599;
	// end inline asm
	@%p154 bra 	$L__BB0_74;
	st.shared.f32 	[%r6], %f184;
	st.shared.f32 	[%r7], %f183;
	bar.sync 	0;
	xor.b32  	%r600, %r23, %r65;
	shl.b32 	%r601, %r600, 2;
	add.s32 	%r603, %r70, %r601;
	ld.shared.f32 	%f307, [%r603];
	add.s32 	%r605, %r71, %r601;
	ld.shared.f32 	%f308, [%r605];
	bar.sync 	0;
	bra.uni 	$L__BB0_75;
$L__BB0_74:
	mov.b32 	%r606, %f184;
	shfl.sync.bfly.b32	%r607|%p158, %r606, %r23, 31, -1;
	mov.b32 	%f307, %r607;
	mov.b32 	%r608, %f183;
	shfl.sync.bfly.b32	%r609|%p159, %r608, %r23, 31, -1;
	mov.b32 	%f308, %r609;
$L__BB0_75:
	setp.lt.s32 	%p160, %r18, 32;
	setp.eq.s32 	%p161, %r592, %r596;
	setp.geu.f32 	%p162, %f184, %f307;
	xor.pred  	%p163, %p161, %p162;
	selp.f32 	%f191, %f308, %f183, %p163;
	selp.f32 	%f192, %f307, %f184, %p163;
	mov.b32 	%r612, 8;
	mov.b32 	%r617, 1;
	// begin inline asm
	bfe.u32 %r610, %r65, %r612, %r617;
	// end inline asm
	mov.b32 	%r616, 4;
	// begin inline asm
	bfe.u32 %r614, %r65, %r616, %r617;
	// end inline asm
	@%p160 bra 	$L__BB0_77;
	st.shared.f32 	[%r6], %f192;
	st.shared.f32 	[%r7], %f191;
	bar.sync 	0;
	xor.b32  	%r618, %r18, %r65;
	shl.b32 	%r619, %r618, 2;
	add.s32 	%r621, %r70, %r619;
	ld.shared.f32 	%f309, [%r621];
	add.s32 	%r623, %r71, %r619;
	ld.shared.f32 	%f310, [%r623];
	bar.sync 	0;
	bra.uni 	$L__BB0_78;
$L__BB0_77:
	mov.b32 	%r624, %f192;
	shfl.sync.bfly.b32	%r625|%p164, %r624, %r18, 31, -1;
	mov.b32 	%f309, %r625;
	mov.b32 	%r626, %f191;
	shfl.sync.bfly.b32	%r627|%p165, %r626, %r18, 31, -1;
	mov.b32 	%f310, %r627;
$L__BB0_78:
	setp.lt.s32 	%p166, %r14, 32;
	setp.eq.s32 	%p167, %r610, %r614;
	setp.geu.f32 	%p168, %f192, %f309;
	xor.pred  	%p169, %p167, %p168;
	selp.f32 	%f199, %f310, %f191, %p169;
	selp.f32 	%f200, %f309, %f192, %p169;
	mov.b32 	%r630, 8;
	mov.b32 	%r635, 1;
	// begin inline asm
	bfe.u32 %r628, %r65, %r630, %r635;
	// end inline asm
	mov.b32 	%r634, 3;
	// begin inline asm
	bfe.u32 %r632, %r65, %r634, %r635;
	// end inline asm
	@%p166 bra 	$L__BB0_80;
	st.shared.f32 	[%r6], %f200;
	st.shared.f32 	[%r7], %f199;
	bar.sync 	0;
	xor.b32  	%r636, %r14, %r65;
	shl.b32 	%r637, %r636, 2;
	add.s32 	%r639, %r70, %r637;
	ld.shared.f32 	%f311, [%r639];
	add.s32 	%r641, %r71, %r637;
	ld.shared.f32 	%f312, [%r641];
	bar.sync 	0;
	bra.uni 	$L__BB0_81;
$L__BB0_80:
	mov.b32 	%r642, %f200;
	shfl.sync.bfly.b32	%r643|%p170, %r642, %r14, 31, -1;
	mov.b32 	%f311, %r643;
	mov.b32 	%r644, %f199;
	shfl.sync.bfly.b32	%r645|%p171, %r644, %r14, 31, -1;
	mov.b32 	%f312, %r645;
$L__BB0_81:
	setp.lt.s32 	%p172, %r11, 32;
	setp.eq.s32 	%p173, %r628, %r632;
	setp.geu.f32 	%p174, %f200, %f311;
	xor.pred  	%p175, %p173, %p174;
	selp.f32 	%f207, %f312, %f199, %p175;
	selp.f32 	%f208, %f311, %f200, %p175;
	mov.b32 	%r648, 8;
	mov.b32 	%r653, 1;
	// begin inline asm
	bfe.u32 %r646, %r65, %r648, %r653;
	// end inline asm
	mov.b32 	%r652, 2;
	// begin inline asm
	bfe.u32 %r650, %r65, %r652, %r653;
	// end inline asm
	@%p172 bra 	$L__BB0_83;
	st.shared.f32 	[%r6], %f208;
	st.shared.f32 	[%r7], %f207;
	bar.sync 	0;
	xor.b32  	%r654, %r11, %r65;
	shl.b32 	%r655, %r654, 2;
	add.s32 	%r657, %r70, %r655;
	ld.shared.f32 	%f313, [%r657];
	add.s32 	%r659, %r71, %r655;
	ld.shared.f32 	%f314, [%r659];
	bar.sync 	0;
	bra.uni 	$L__BB0_84;
$L__BB0_83:
	mov.b32 	%r660, %f208;
	shfl.sync.bfly.b32	%r661|%p176, %r660, %r11, 31, -1;
	mov.b32 	%f313, %r661;
	mov.b32 	%r662, %f207;
	shfl.sync.bfly.b32	%r663|%p177, %r662, %r11, 31, -1;
	mov.b32 	%f314, %r663;
$L__BB0_84:
	setp.lt.s32 	%p178, %r9, 32;
	setp.eq.s32 	%p179, %r646, %r650;
	setp.geu.f32 	%p180, %f208, %f313;
	xor.pred  	%p181, %p179, %p180;
	selp.f32 	%f215, %f314, %f207, %p181;
	selp.f32 	%f216, %f313, %f208, %p181;
	mov.b32 	%r666, 8;
	mov.b32 	%r671, 1;
	// begin inline asm
	bfe.u32 %r664, %r65, %r666, %r671;
	// end inline asm
	// begin inline asm
	bfe.u32 %r668, %r65, %r671, %r671;
	// end inline asm
	@%p178 bra 	$L__BB0_86;
	st.shared.f32 	[%r6], %f216;
	st.shared.f32 	[%r7], %f215;
	bar.sync 	0;
	xor.b32  	%r672, %r9, %r65;
	shl.b32 	%r673, %r672, 2;
	add.s32 	%r675, %r70, %r673;
	ld.shared.f32 	%f315, [%r675];
	add.s32 	%r677, %r71, %r673;
	ld.shared.f32 	%f316, [%r677];
	bar.sync 	0;
	bra.uni 	$L__BB0_87;
$L__BB0_86:
	mov.b32 	%r678, %f216;
	shfl.sync.bfly.b32	%r679|%p182, %r678, %r9, 31, -1;
	mov.b32 	%f315, %r679;
	mov.b32 	%r680, %f215;
	shfl.sync.bfly.b32	%r681|%p183, %r680, %r9, 31, -1;
	mov.b32 	%f316, %r681;
$L__BB0_87:
	setp.eq.s32 	%p184, %r664, %r668;
	setp.geu.f32 	%p185, %f216, %f315;
	xor.pred  	%p186, %p184, %p185;
	selp.f32 	%f255, %f316, %f215, %p186;
	selp.f32 	%f256, %f315, %f216, %p186;
	mov.b32 	%r684, 8;
	mov.b32 	%r689, 1;
	// begin inline asm
	bfe.u32 %r682, %r65, %r684, %r689;
	// end inline asm
	mov.b32 	%r688, 0;
	// begin inline asm
	bfe.u32 %r686, %r65, %r688, %r689;
	// end inline asm
	mov.b32 	%r690, %f256;
	shfl.sync.bfly.b32	%r691|%p187, %r690, 1, 31, -1;
	mov.b32 	%f257, %r691;
	mov.b32 	%r692, %f255;
	shfl.sync.bfly.b32	%r693|%p188, %r692, 1, 31, -1;
	mov.b32 	%f258, %r693;
	setp.eq.s32 	%p189, %r682, %r686;
	setp.geu.f32 	%p190, %f256, %f257;
	xor.pred  	%p191, %p189, %p190;
	selp.f32 	%f223, %f258, %f255, %p191;
	selp.f32 	%f224, %f257, %f256, %p191;
	setp.ge.u32 	%p192, %r2, %r49;
	@%p192 bra 	$L__BB0_89;
	st.global.f32 	[%rd2], %f224;
	cvt.rn.f32.s32 	%f259, %r1;
	add.f32 	%f260, %f223, %f259;
	cvt.rzi.s64.f32 	%rd18, %f260;
	st.global.u64 	[%rd3], %rd18;
$L__BB0_89:
	setp.ne.s32 	%p193, %r2, 0;
	membar.gl;
	bar.sync 	0;
	@%p193 bra 	$L__BB0_91;
	atom.global.exch.b32 	%r694, [%rd1], 0;
	membar.gl;
$L__BB0_91:
	bar.sync 	0;
	ret;

}
.func  (.param .b64 func_retval0) __internal_accurate_pow(
	.param .b64 __internal_accurate_pow_param_0
)
{
	.reg .pred 	%p<8>;
	.reg .b32 	%r<46>;
	.reg .b32 	%f<3>;
	.reg .b64 	%fd<109>;

	ld.param.f64 	%fd10, [__internal_accurate_pow_param_0];
	mov.f64 	%fd11, 0d4000000000000000;
	{
	.reg .b32 %temp; 
	mov.b64 	{%temp, %r8}, %fd11;
	}
	{
	.reg .b32 %temp; 
	mov.b64 	{%r9, %temp}, %fd11;
	}
	shr.u32 	%r10, %r8, 20;
	setp.lt.u32 	%p1, %r8, 1048576;
	mov.f64 	%fd12, 0d4360000000000000;
	{
	.reg .b32 %temp; 
	mov.b64 	{%temp, %r11}, %fd12;
	}
	{
	.reg .b32 %temp; 
	mov.b64 	{%r12, %temp}, %fd12;
	}
	shr.u32 	%r13, %r11, 20;
	add.s32 	%r14, %r13, -54;
	selp.b32 	%r15, %r12, %r9, %p1;
	selp.b32 	%r16, %r11, %r8, %p1;
	selp.b32 	%r1, %r14, %r10, %p1;
	add.s32 	%r45, %r1, -1023;
	and.b32  	%r17, %r16, -2146435073;
	or.b32  	%r18, %r17, 1072693248;
	mov.b64 	%fd107, {%r15, %r18};
	setp.lt.u32 	%p2, %r18, 1073127583;
	@%p2 bra 	$L__BB1_2;
	{
	.reg .b32 %temp; 
	mov.b64 	{%r19, %temp}, %fd107;
	}
	{
	.reg .b32 %temp; 
	mov.b64 	{%temp, %r20}, %fd107;
	}
	add.s32 	%r21, %r20, -1048576;
	mov.b64 	%fd107, {%r19, %r21};
	add.s32 	%r45, %r1, -1022;
$L__BB1_2:
	add.f64 	%fd13, %fd107, 0dBFF0000000000000;
	add.f64 	%fd14, %fd107, 0d3FF0000000000000;
	rcp.approx.ftz.f64 	%fd15, %fd14;
	neg.f64 	%fd16, %fd14;
	fma.rn.f64 	%fd17, %fd16, %fd15, 0d3FF0000000000000;
	fma.rn.f64 	%fd18, %fd17, %fd17, %fd17;
	fma.rn.f64 	%fd19, %fd18, %fd15, %fd15;
	mul.f64 	%fd20, %fd13, %fd19;
	fma.rn.f64 	%fd21, %fd13, %fd19, %fd20;
	mul.f64 	%fd22, %fd21, %fd21;
	fma.rn.f64 	%fd23, %fd22, 0d3EB0F5FF7D2CAFE2, 0d3ED0F5D241AD3B5A;
	fma.rn.f64 	%fd24, %fd23, %fd22, 0d3EF3B20A75488A3F;
	fma.rn.f64 	%fd25, %fd24, %fd22, 0d3F1745CDE4FAECD5;
	fma.rn.f64 	%fd26, %fd25, %fd22, 0d3F3C71C7258A578B;
	fma.rn.f64 	%fd27, %fd26, %fd22, 0d3F6249249242B910;
	fma.rn.f64 	%fd28, %fd27, %fd22, 0d3F89999999999DFB;
	sub.f64 	%fd29, %fd13, %fd21;
	add.f64 	%fd30, %fd29, %fd29;
	neg.f64 	%fd31, %fd21;
	fma.rn.f64 	%fd32, %fd31, %fd13, %fd30;
	mul.f64 	%fd33, %fd19, %fd32;
	fma.rn.f64 	%fd34, %fd22, %fd28, 0d3FB5555555555555;
	mov.f64 	%fd35, 0d3FB5555555555555;
	sub.f64 	%fd36, %fd35, %fd34;
	fma.rn.f64 	%fd37, %fd22, %fd28, %fd36;
	add.f64 	%fd38, %fd37, 0dBC46A4CB00B9E7B0;
	add.f64 	%fd39, %fd34, %fd38;
	sub.f64 	%fd40, %fd34, %fd39;
	add.f64 	%fd41, %fd38, %fd40;
	mul.rn.f64 	%fd42, %fd21, %fd21;
	neg.f64 	%fd43, %fd42;
	fma.rn.f64 	%fd44, %fd21, %fd21, %fd43;
	{
	.reg .b32 %temp; 
	mov.b64 	{%r22, %temp}, %fd33;
	}
	{
	.reg .b32 %temp; 
	mov.b64 	{%temp, %r23}, %fd33;
	}
	add.s32 	%r24, %r23, 1048576;
	mov.b64 	%fd45, {%r22, %r24};
	fma.rn.f64 	%fd46, %fd21, %fd45, %fd44;
	mul.rn.f64 	%fd47, %fd42, %fd21;
	neg.f64 	%fd48, %fd47;
	fma.rn.f64 	%fd49, %fd42, %fd21, %fd48;
	fma.rn.f64 	%fd50, %fd42, %fd33, %fd49;
	fma.rn.f64 	%fd51, %fd46, %fd21, %fd50;
	mul.rn.f64 	%fd52, %fd39, %fd47;
	neg.f64 	%fd53, %fd52;
	fma.rn.f64 	%fd54, %fd39, %fd47, %fd53;
	fma.rn.f64 	%fd55, %fd39, %fd51, %fd54;
	fma.rn.f64 	%fd56, %fd41, %fd47, %fd55;
	add.f64 	%fd57, %fd52, %fd56;
	sub.f64 	%fd58, %fd52, %fd57;
	add.f64 	%fd59, %fd56, %fd58;
	add.f64 	%fd60, %fd21, %fd57;
	sub.f64 	%fd61, %fd21, %fd60;
	add.f64 	%fd62, %fd57, %fd61;
	add.f64 	%fd63, %fd59, %fd62;
	add.f64 	%fd64, %fd33, %fd63;
	add.f64 	%fd65, %fd60, %fd64;
	sub.f64 	%fd66, %fd60, %fd65;
	add.f64 	%fd67, %fd64, %fd66;
	xor.b32  	%r25, %r45, -2147483648;
	mov.b32 	%r26, 1127219200;
	mov.b64 	%fd68, {%r25, %r26};
	mov.b32 	%r27, -2147483648;
	mov.b64 	%fd69, {%r27, %r26};
	sub.f64 	%fd70, %fd68, %fd69;
	fma.rn.f64 	%fd71, %fd70, 0d3FE62E42FEFA39EF, %fd65;
	fma.rn.f64 	%fd72, %fd70, 0dBFE62E42FEFA39EF, %fd71;
	sub.f64 	%fd73, %fd72, %fd65;
	sub.f64 	%fd74, %fd67, %fd73;
	fma.rn.f64 	%fd75, %fd70, 0d3C7ABC9E3B39803F, %fd74;
	add.f64 	%fd76, %fd71, %fd75;
	sub.f64 	%fd77, %fd71, %fd76;
	add.f64 	%fd78, %fd75, %fd77;
	{
	.reg .b32 %temp; 
	mov.b64 	{%temp, %r28}, %fd10;
	}
	{
	.reg .b32 %temp; 
	mov.b64 	{%r29, %temp}, %fd10;
	}
	shl.b32 	%r30, %r28, 1;
	setp.gt.u32 	%p3, %r30, -33554433;
	and.b32  	%r31, %r28, -15728641;
	selp.b32 	%r32, %r31, %r28, %p3;
	mov.b64 	%fd79, {%r29, %r32};
	mul.rn.f64 	%fd80, %fd76, %fd79;
	neg.f64 	%fd81, %fd80;
	fma.rn.f64 	%fd82, %fd76, %fd79, %fd81;
	fma.rn.f64 	%fd83, %fd78, %fd79, %fd82;
	add.f64 	%fd4, %fd80, %fd83;
	sub.f64 	%fd84, %fd80, %fd4;
	add.f64 	%fd5, %fd83, %fd84;
	fma.rn.f64 	%fd85, %fd4, 0d3FF71547652B82FE, 0d4338000000000000;
	{
	.reg .b32 %temp; 
	mov.b64 	{%r5, %temp}, %fd85;
	}
	mov.f64 	%fd86, 0dC338000000000000;
	add.rn.f64 	%fd87, %fd85, %fd86;
	fma.rn.f64 	%fd88, %fd87, 0dBFE62E42FEFA39EF, %fd4;
	fma.rn.f64 	%fd89, %fd87, 0dBC7ABC9E3B39803F, %fd88;
	fma.rn.f64 	%fd90, %fd89, 0d3E5ADE1569CE2BDF, 0d3E928AF3FCA213EA;
	fma.rn.f64 	%fd91, %fd90, %fd89, 0d3EC71DEE62401315;
	fma.rn.f64 	%fd92, %fd91, %fd89, 0d3EFA01997C89EB71;
	fma.rn.f64 	%fd93, %fd92, %fd89, 0d3F2A01A014761F65;
	fma.rn.f64 	%fd94, %fd93, %fd89, 0d3F56C16C1852B7AF;
	fma.rn.f64 	%fd95, %fd94, %fd89, 0d3F81111111122322;
	fma.rn.f64 	%fd96, %fd95, %fd89, 0d3FA55555555502A1;
	fma.rn.f64 	%fd97, %fd96, %fd89, 0d3FC5555555555511;
	fma.rn.f64 	%fd98, %fd97, %fd89, 0d3FE000000000000B;
	fma.rn.f64 	%fd99, %fd98, %fd89, 0d3FF0000000000000;
	fma.rn.f64 	%fd100, %fd99, %fd89, 0d3FF0000000000000;
	{
	.reg .b32 %temp; 
	mov.b64 	{%r6, %temp}, %fd100;
	}
	{
	.reg .b32 %temp; 
	mov.b64 	{%temp, %r7}, %fd100;
	}
	shl.b32 	%r33, %r5, 20;
	add.s32 	%r34, %r33, %r7;
	mov.b64 	%fd108, {%r6, %r34};
	{
	.reg .b32 %temp; 
	mov.b64 	{%temp, %r35}, %fd4;
	}
	mov.b32 	%f2, %r35;
	abs.f32 	%f1, %f2;
	setp.lt.f32 	%p4, %f1, 0f4086232B;
	@%p4 bra 	$L__BB1_5;
	setp.lt.f64 	%p5, %fd4, 0d0000000000000000;
	add.f64 	%fd101, %fd4, 0d7FF0000000000000;
	selp.f64 	%fd108, 0d0000000000000000, %fd101, %p5;
	setp.geu.f32 	%p6, %f1, 0f40874800;
	@%p6 bra 	$L__BB1_5;
	shr.u32 	%r36, %r5, 31;
	add.s32 	%r37, %r5, %r36;
	shr.s32 	%r38, %r37, 1;
	shl.b32 	%r39, %r38, 20;
	add.s32 	%r40, %r7, %r39;
	mov.b64 	%fd102, {%r6, %r40};
	sub.s32 	%r41, %r5, %r38;
	shl.b32 	%r42, %r41, 20;
	add.s32 	%r43, %r42, 1072693248;
	mov.b32 	%r44, 0;
	mov.b64 	%fd103, {%r44, %r43};
	mul.f64 	%fd108, %fd103, %fd102;
$L__BB1_5:
	abs.f64 	%fd104, %fd108;
	setp.eq.f64 	%p7, %fd104, 0d7FF0000000000000;
	fma.rn.f64 	%fd105, %fd108, %fd5, %fd108;
	selp.f64 	%fd106, %fd108, %fd105, %p7;
	st.param.f64 	[func_retval0], %fd106;
	ret;

}


// ===== COMPILED SASS (sm_100) =====

	.target	sm_100

	.elftype	@"ET_EXEC"


//--------------------- .note.nv.tkinfo           --------------------------
	.section	.note.nv.tkinfo,"",@"SHT_NOTE"
	.sectionflags	@"SHF_NOTE_NV_TKINFO"
	.tkinfo
        /*0018*/ 	.word	0x00000002
        /*0030*/ 	.string	""
        /*0030*/ 	.string	"ptxas"
        /*0030*/ 	.string	"Cuda compilation tools, release 13.0, V13.0.88"
        /*0030*/ 	.string	"Build cuda_13.0.r13.0/compiler.36424714_0"
        /*0030*/ 	.string	"-arch sm_100 -m 64 "



//--------------------- .note.nv.cuinfo           --------------------------
	.section	.note.nv.cuinfo,"",@"SHT_NOTE"
	.sectionflags	@"SHF_NOTE_NV_CUINFO"
        /*0018*/ 	.short	0x0002
        /*001a*/ 	.short	0x0064
        /*001c*/ 	.short	0x0082
	.zero		2


//--------------------- .nv.info                  --------------------------
	.section	.nv.info,"",@"SHT_CUDA_INFO"
	.align	4


	//----- nvinfo : EIATTR_REGCOUNT
	.align		4
        /*0000*/ 	.byte	0x04, 0x2f
        /*0002*/ 	.short	(.L_1 - .L_0)
	.align		4
.L_0:
        /*0004*/ 	.word	index@(bitonic_sort)
        /*0008*/ 	.word	0x00000020


	//----- nvinfo : EIATTR_FRAME_SIZE
	.align		4
.L_1:
        /*000c*/ 	.byte	0x04, 0x11
        /*000e*/ 	.short	(.L_3 - .L_2)
	.align		4
.L_2:
        /*0010*/ 	.word	index@($bitonic_sort$__internal_accurate_pow)
        /*0014*/ 	.word	0x00000000


	//----- nvinfo : EIATTR_FRAME_SIZE
	.align		4
.L_3:
        /*0018*/ 	.byte	0x04, 0x11
        /*001a*/ 	.short	(.L_5 - .L_4)
	.align		4
.L_4:
        /*001c*/ 	.word	index@(bitonic_sort)
        /*0020*/ 	.word	0x00000000


	//----- nvinfo : EIATTR_MIN_STACK_SIZE
	.align		4
.L_5:
        /*0024*/ 	.byte	0x04, 0x12
        /*0026*/ 	.short	(.L_7 - .L_6)
	.align		4
.L_6:
        /*0028*/ 	.word	index@(bitonic_sort)
        /*002c*/ 	.word	0x00000000
.L_7:


//--------------------- .nv.compat                --------------------------
	.section	.nv.compat,"",@"SHT_CUDA_COMPAT_INFO"
	.align	4
        /*0000*/ 	.byte	0x02, 0x09, 0x00, 0x00, 0x02, 0x02, 0x01, 0x00, 0x02, 0x05, 0x05, 0x00, 0x03, 0x07, 0x01, 0x01
        /*0010*/ 	.byte	0x02, 0x03, 0x00, 0x00, 0x02, 0x06, 0x01, 0x00, 0x04, 0x0b, 0x08, 0x00, 0x01, 0x00, 0x00, 0x00
        /*0020*/ 	.byte	0x00, 0x00, 0x00, 0x00


//--------------------- .nv.info.bitonic_sort     --------------------------
	.section	.nv.info.bitonic_sort,"",@"SHT_CUDA_INFO"
	.sectionflags	@""
	.align	4


	//----- nvinfo : EIATTR_CUDA_API_VERSION
	.align		4
        /*0000*/ 	.byte	0x04, 0x37
        /*0002*/ 	.short	(.L_9 - .L_8)
.L_8:
        /*0004*/ 	.word	0x00000082


	//----- nvinfo : EIATTR_KPARAM_INFO
	.align		4
.L_9:
        /*0008*/ 	.byte	0x04, 0x17
        /*000a*/ 	.short	(.L_11 - .L_10)
.L_10:
        /*000c*/ 	.word	0x00000000
        /*0010*/ 	.short	0x0005
        /*0012*/ 	.short	0x0024
        /*0014*/ 	.byte	0x00, 0xf0, 0x11, 0x00


	//----- nvinfo : EIATTR_KPARAM_INFO
	.align		4
.L_11:
        /*0018*/ 	.byte	0x04, 0x17
        /*001a*/ 	.short	(.L_13 - .L_12)
.L_12:
        /*001c*/ 	.word	0x00000000
        /*0020*/ 	.short	0x0004
        /*0022*/ 	.short	0x0020
        /*0024*/ 	.byte	0x00, 0xf0, 0x11, 0x00


	//----- nvinfo : EIATTR_KPARAM_INFO
	.align		4
.L_13:
        /*0028*/ 	.byte	0x04, 0x17
        /*002a*/ 	.short	(.L_15 - .L_14)
.L_14:
        /*002c*/ 	.word	0x00000000
        /*0030*/ 	.short	0x0003
        /*0032*/ 	.short	0x0018
        /*0034*/ 	.byte	0x00, 0xf5, 0x21, 0x00


	//----- nvinfo : EIATTR_KPARAM_INFO
	.align		4
.L_15:
        /*0038*/ 	.byte	0x04, 0x17
        /*003a*/ 	.short	(.L_17 - .L_16)
.L_16:
        /*003c*/ 	.word	0x00000000
        /*0040*/ 	.short	0x0002
        /*0042*/ 	.short	0x0010
        /*0044*/ 	.byte	0x00, 0xf5, 0x21, 0x00


	//----- nvinfo : EIATTR_KPARAM_INFO
	.align		4
.L_17:
        /*0048*/ 	.byte	0x04, 0x17
        /*004a*/ 	.short	(.L_19 - .L_18)
.L_18:
        /*004c*/ 	.word	0x00000000
        /*0050*/ 	.short	0x0001
        /*0052*/ 	.short	0x0008
        /*0054*/ 	.byte	0x00, 0xf5, 0x21, 0x00


	//----- nvinfo : EIATTR_KPARAM_INFO
	.align		4
.L_19:
        /*0058*/ 	.byte	0x04, 0x17
        /*005a*/ 	.short	(.L_21 - .L_20)
.L_20:
        /*005c*/ 	.word	0x00000000
        /*0060*/ 	.short	0x0000
        /*0062*/ 	.short	0x0000
        /*0064*/ 	.byte	0x00, 0xf5, 0x21, 0x00


	//----- nvinfo : EIATTR_SPARSE_MMA_MASK
	.align		4
.L_21:
        /*0068*/ 	.byte	0x03, 0x50
        /*006a*/ 	.short	0x0000


	//----- nvinfo : EIATTR_MAXREG_COUNT
	.align		4
        /*006c*/ 	.byte	0x03, 0x1b
        /*006e*/ 	.short	0x00ff


	//----- nvinfo : EIATTR_NUM_BARRIERS
	.align		4
        /*0070*/ 	.byte	0x02, 0x4c
        /*0072*/ 	.byte	0x01
	.zero		1


	//----- nvinfo : EIATTR_MERCURY_ISA_VERSION
	.align		4
        /*0074*/ 	.byte	0x03, 0x5f
        /*0076*/ 	.short	0x0101


	//----- nvinfo : EIATTR_COOP_GROUP_MASK_REGIDS
	.align		4
        /*0078*/ 	.byte	0x04, 0x29
        /*007a*/ 	.short	(.L_23 - .L_22)


	//   ....[0]....
.L_22:
        /*007c*/ 	.word	0xffffffff


	//   ....[1]....
        /*0080*/ 	.word	0xffffffff


	//   ....[2]....
        /*0084*/ 	.word	0xffffffff


	//   ....[3]....
        /*0088*/ 	.word	0xffffffff


	//   ....[4]....
        /*008c*/ 	.word	0xffffffff


	//   ....[5]....
        /*0090*/ 	.word	0xffffffff


	//   ....[6]....
        /*0094*/ 	.word	0xffffffff


	//   ....[7]....
        /*0098*/ 	.word	0xffffffff


	//   ....[8]....
        /*009c*/ 	.word	0xffffffff


	//   ....[9]....
        /*00a0*/ 	.word	0xffffffff


	//   ....[10]....
        /*00a4*/ 	.word	0xffffffff


	//   ....[11]....
        /*00a8*/ 	.word	0xffffffff


	//   ....[12]....
        /*00ac*/ 	.word	0xffffffff


	//   ....[13]....
        /*00b0*/ 	.word	0xffffffff


	//   ....[14]....
        /*00b4*/ 	.word	0xffffffff


	//   ....[15]....
        /*00b8*/ 	.word	0xffffffff


	//   ....[16]....
        /*00bc*/ 	.word	0xffffffff


	//   ....[17]....
        /*00c0*/ 	.word	0xffffffff


	//   ....[18]....
        /*00c4*/ 	.word	0xffffffff


	//   ....[19]....
        /*00c8*/ 	.word	0xffffffff


	//   ....[20]....
        /*00cc*/ 	.word	0xffffffff


	//   ....[21]....
        /*00d0*/ 	.word	0xffffffff


	//   ....[22]....
        /*00d4*/ 	.word	0xffffffff


	//   ....[23]....
        /*00d8*/ 	.word	0xffffffff


	//   ....[24]....
        /*00dc*/ 	.word	0xffffffff


	//   ....[25]....
        /*00e0*/ 	.word	0xffffffff


	//   ....[26]....
        /*00e4*/ 	.word	0xffffffff


	//   ....[27]....
        /*00e8*/ 	.word	0xffffffff


	//   ....[28]....
        /*00ec*/ 	.word	0xffffffff


	//   ....[29]....
        /*00f0*/ 	.word	0xffffffff


	//   ....[30]....
        /*00f4*/ 	.word	0xffffffff


	//   ....[31]....
        /*00f8*/ 	.word	0xffffffff


	//   ....[32]....
        /*00fc*/ 	.word	0xffffffff


	//   ....[33]....
        /*0100*/ 	.word	0xffffffff


	//   ....[34]....
        /*0104*/ 	.word	0xffffffff


	//   ....[35]....
        /*0108*/ 	.word	0xffffffff


	//   ....[36]....
        /*010c*/ 	.word	0xffffffff


	//   ....[37]....
        /*0110*/ 	.word	0xffffffff


	//   ....[38]....
        /*0114*/ 	.word	0xffffffff


	//   ....[39]....
        /*0118*/ 	.word	0xffffffff


	//   ....[40]....
        /*011c*/ 	.word	0xffffffff


	//   ....[41]....
        /*0120*/ 	.word	0xffffffff


	//   ....[42]....
        /*0124*/ 	.word	0xffffffff


	//   ....[43]....
        /*0128*/ 	.word	0xffffffff


	//   ....[44]....
        /*012c*/ 	.word	0xffffffff


	//   ....[45]....
        /*0130*/ 	.word	0xffffffff


	//   ....[46]....
        /*0134*/ 	.word	0xffffffff


	//   ....[47]....
        /*0138*/ 	.word	0xffffffff


	//   ....[48]....
        /*013c*/ 	.word	0xffffffff


	//   ....[49]....
        /*0140*/ 	.word	0xffffffff


	//   ....[50]....
        /*0144*/ 	.word	0xffffffff


	//   ....[51]....
        /*0148*/ 	.word	0xffffffff


	//   ....[52]....
        /*014c*/ 	.word	0xffffffff


	//   ....[53]....
        /*0150*/ 	.word	0xffffffff


	//   ....[54]....
        /*0154*/ 	.word	0xffffffff


	//   ....[55]....
        /*0158*/ 	.word	0xffffffff


	//   ....[56]....
        /*015c*/ 	.word	0xffffffff


	//   ....[57]....
        /*0160*/ 	.word	0xffffffff


	//   ....[58]....
        /*0164*/ 	.word	0xffffffff


	//   ....[59]....
        /*0168*/ 	.word	0xffffffff


	//   ....[60]....
        /*016c*/ 	.word	0xffffffff


	//   ....[61]....
        /*0170*/ 	.word	0xffffffff


	//   ....[62]....
        /*0174*/ 	.word	0xffffffff


	//   ....[63]....
        /*0178*/ 	.word	0xffffffff


	//   ....[64]....
        /*017c*/ 	.word	0xffffffff


	//   ....[65]....
        /*0180*/ 	.word	0xffffffff


	//   ....[66]....
        /*0184*/ 	.word	0xffffffff


	//   ....[67]....
        /*0188*/ 	.word	0xffffffff


	//   ....[68]....
        /*018c*/ 	.word	0xffffffff


	//   ....[69]....
        /*0190*/ 	.word	0xffffffff


	//----- nvinfo : EIATTR_COOP_GROUP_INSTR_OFFSETS
	.align		4
.L_23:
        /*0194*/ 	.byte	0x04, 0x28
        /*0196*/ 	.short	(.L_25 - .L_24)


	//   ....[0]....
.L_24:
        /*0198*/ 	.word	0x00000110


	//   ....[1]....
        /*019c*/ 	.word	0x000001d0


	//   ....[2]....
        /*01a0*/ 	.word	0x00000340


	//   ....[3]....
        /*01a4*/ 	.word	0x00000350


	//   ....[4]....
        /*01a8*/ 	.word	0x00000400


	//   ....[5]....
        /*01ac*/ 	.word	0x00000430


	//   ....[6]....
        /*01b0*/ 	.word	0x00000590


	//   ....[7]....
        /*01b4*/ 	.word	0x000005a0


	//   ....[8]....
        /*01b8*/ 	.word	0x00000710


	//   ....[9]....
        /*01bc*/ 	.word	0x00000720


	//   ....[10]....
        /*01c0*/ 	.word	0x000007d0


	//   ....[11]....
        /*01c4*/ 	.word	0x000007f0


	//   ....[12]....
        /*01c8*/ 	.word	0x00000940


	//   ....[13]....
        /*01cc*/ 	.word	0x00000950


	//   ....[14]....
        /*01d0*/ 	.word	0x00000ac0


	//   ....[15]....
        /*01d4*/ 	.word	0x00000ad0


	//   ....[16]....
        /*01d8*/ 	.word	0x00000c20


	//   ....[17]....
        /*01dc*/ 	.word	0x00000c30


	//   ....[18]....
        /*01e0*/ 	.word	0x00000ce0


	//   ....[19]....
        /*01e4*/ 	.word	0x00000d10


	//   ....[20]....
        /*01e8*/ 	.word	0x00000e50


	//   ....[21]....
        /*01ec*/ 	.word	0x00000e60


	//   ....[22]....
        /*01f0*/ 	.word	0x00000fd0


	//   ....[23]....
        /*01f4*/ 	.word	0x00000fe0


	//   ....[24]....
        /*01f8*/ 	.word	0x00001130


	//   ....[25]....
        /*01fc*/ 	.word	0x00001140


	//   ....[26]....
        /*0200*/ 	.word	0x00001290


	//   ....[27]....
        /*0204*/ 	.word	0x000012a0


	//   ....[28]....
        /*0208*/ 	.word	0x00001350


	//   ....[29]....
        /*020c*/ 	.word	0x00001380


	//   ....[30]....
        /*0210*/ 	.word	0x000014c0


	//   ....[31]....
        /*0214*/ 	.word	0x000014d0


	//   ....[32]....
        /*0218*/ 	.word	0x00001640


	//   ....[33]....
        /*021c*/ 	.word	0x00001650


	//   ....[34]....
        /*0220*/ 	.word	0x000017a0


	//   ....[35]....
        /*0224*/ 	.word	0x000017b0


	//   ....[36]....
        /*0228*/ 	.word	0x00001900


	//   ....[37]....
        /*022c*/ 	.word	0x00001910


	//   ....[38]....
        /*0230*/ 	.word	0x00001a60


	//   ....[39]....
        /*0234*/ 	.word	0x00001a70


	//   ....[40]....
        /*0238*/ 	.word	0x00001b20


	//   ....[41]....
        /*023c*/ 	.word	0x00001b50


	//   ....[42]....
        /*0240*/ 	.word	0x00001c90


	//   ....[43]....
        /*0244*/ 	.word	0x00001ca0


	//   ....[44]....
        /*0248*/ 	.word	0x00001e10


	//   ....[45]....
        /*024c*/ 	.word	0x00001e20


	//   ....[46]....
        /*0250*/ 	.word	0x00001f70


	//   ....[47]....
        /*0254*/ 	.word	0x00001f80


	//   ....[48]....
        /*0258*/ 	.word	0x000020d0


	//   ....[49]....
        /*025c*/ 	.word	0x000020e0


	//   ....[50]....
        /*0260*/ 	.word	0x00002230


	//   ....[51]....
        /*0264*/ 	.word	0x00002240


	//   ....[52]....
        /*0268*/ 	.word	0x00002390


	//   ....[53]....
        /*026c*/ 	.word	0x000023a0


	//   ....[54]....
        /*0270*/ 	.word	0x00002440


	//   ....[55]....
        /*0274*/ 	.word	0x00002450


	//   ....[56]....
        /*0278*/ 	.word	0x00002700


	//   ....[57]....
        /*027c*/ 	.word	0x00002710


	//   ....[58]....
        /*0280*/ 	.word	0x000028c0


	//   ....[59]....
        /*0284*/ 	.word	0x000028d0


	//   ....[60]....
        /*0288*/ 	.word	0x000029e0


	//   ....[61]....
        /*028c*/ 	.word	0x000029f0


	//   ....[62]....
        /*0290*/ 	.word	0x00002b00


	//   ....[63]....
        /*0294*/ 	.word	0x00002b10


	//   ....[64]....
        /*0298*/ 	.word	0x00002c20


	//   ....[65]....
        /*029c*/ 	.word	0x00002c30


	//   ....[66]....
        /*02a0*/ 	.word	0x00002d40


	//   ....[67]....
        /*02a4*/ 	.word	0x00002d50


	//   ....[68]....
        /*02a8*/ 	.word	0x00002db0


	//   ....[69]....
        /*02ac*/ 	.word	0x00002dc0


	//----- nvinfo : EIATTR_VRC_CTA_INIT_COUNT
	.align		4
.L_25:
        /*02b0*/ 	.byte	0x02, 0x4a
	.zero		1
	.zero		1


	//----- nvinfo : EIATTR_EXIT_INSTR_OFFSETS
	.align		4
        /*02b4*/ 	.byte	0x04, 0x1c
        /*02b6*/ 	.short	(.L_27 - .L_26)


	//   ....[0]....
.L_26:
        /*02b8*/ 	.word	0x00002f60


	//----- nvinfo : EIATTR_CRS_STACK_SIZE
	.align		4
.L_27:
        /*02bc*/ 	.byte	0x04, 0x1e
        /*02be*/ 	.short	(.L_29 - .L_28)
.L_28:
        /*02c0*/ 	.word	0x00000000


	//----- nvinfo : EIATTR_CBANK_PARAM_SIZE
	.align		4
.L_29:
        /*02c4*/ 	.byte	0x03, 0x19
        /*02c6*/ 	.short	0x0028


	//----- nvinfo : EIATTR_PARAM_CBANK
	.align		4
        /*02c8*/ 	.byte	0x04, 0x0a
        /*02ca*/ 	.short	(.L_31 - .L_30)
	.align		4
.L_30:
        /*02cc*/ 	.word	index@(.nv.constant0.bitonic_sort)
        /*02d0*/ 	.short	0x0380
        /*02d2*/ 	.short	0x0028


	//----- nvinfo : EIATTR_SW_WAR
	.align		4
.L_31:
        /*02d4*/ 	.byte	0x04, 0x36
        /*02d6*/ 	.short	(.L_33 - .L_32)
.L_32:
        /*02d8*/ 	.word	0x00000008
.L_33:


//--------------------- .nv.callgraph             --------------------------
	.section	.nv.callgraph,"",@"SHT_CUDA_CALLGRAPH"
	.align	4
	.sectionentsize	8
	.align		4
        /*0000*/ 	.word	0x00000000
	.align		4
        /*0004*/ 	.word	0xffffffff
	.align		4
        /*0008*/ 	.word	0x00000000
	.align		4
        /*000c*/ 	.word	0xfffffffe
	.align		4
        /*0010*/ 	.word	0x00000000
	.align		4
        /*0014*/ 	.word	0xfffffffd
	.align		4
        /*0018*/ 	.word	0x00000000
	.align		4
        /*001c*/ 	.word	0xfffffffc


//--------------------- .text.bitonic_sort        --------------------------
	.section	.text.bitonic_sort,"ax",@progbits
	.align	128
        .global         bitonic_sort
        .type           bitonic_sort,@function
        .size           bitonic_sort,(.L_x_60 - bitonic_sort)
        .other          bitonic_sort,@"STO_CUDA_ENTRY STV_DEFAULT"
bitonic_sort:
.text.bitonic_sort:
[----:B------:R-:W-:Y:S01]  /*0000*/  LDC R1, c[0x0][0x37c] ;  /* 0x0000df00ff017b82 */ /* 0x000fe20000000800 */
[----:B------:R-:W0:Y:S07]  /*0010*/  S2R R25, SR_TID.X ;  /* 0x0000000000197919 */ /* 0x000e2e0000002100 */
[----:B------:R-:W1:Y:S01]  /*0020*/  S2UR UR6, SR_CTAID.X ;  /* 0x00000000000679c3 */ /* 0x000e620000002500 */
[----:B------:R-:W2:Y:S01]  /*0030*/  LDCU UR4, c[0x0][0x3a0] ;  /* 0x00007400ff0477ac */ /* 0x000ea20008000800 */
[----:B------:R-:W-:Y:S01]  /*0040*/  IMAD.MOV.U32 R0, RZ, RZ, -0x800000 ;  /* 0xff800000ff007424 */ /* 0x000fe200078e00ff */
[----:B------:R-:W3:Y:S01]  /*0050*/  LDCU.64 UR12, c[0x0][0x358] ;  /* 0x00006b00ff0c77ac */ /* 0x000ee20008000a00 */
[----:B-1----:R-:W-:-:S06]  /*0060*/  USHF.L.U32 UR6, UR6, 0x7, URZ ;  /* 0x0000000706067899 */ /* 0x002fcc00080006ff */
[----:B0-----:R-:W-:-:S05]  /*0070*/  VIADD R5, R25, UR6 ;  /* 0x0000000619057c36 */ /* 0x001fca0008000000 */
[----:B--2---:R-:W-:-:S13]  /*0080*/  ISETP.GE.AND P0, PT, R5, UR4, PT ;  /* 0x0000000405007c0c */ /* 0x004fda000bf06270 */
[----:B------:R-:W0:Y:S02]  /*0090*/  @!P0 LDC.64 R2, c[0x0][0x380] ;  /* 0x0000e000ff028b82 */ /* 0x000e240000000a00 */
[----:B0-----:R-:W-:-:S05]  /*00a0*/  @!P0 IMAD.WIDE R2, R5, 0x4, R2 ;  /* 0x0000000405028825 */ /* 0x001fca00078e0202 */
[----:B---3--:R0:W2:Y:S01]  /*00b0*/  @!P0 LDG.E.CONSTANT R0, desc[UR12][R2.64] ;  /* 0x0000000c02008981 */ /* 0x0080a2000c1e9900 */
[----:B------:R-:W-:Y:S01]  /*00c0*/  @!P0 I2FP.F32.U32 R4, R25 ;  /* 0x0000001900048245 */ /* 0x000fe20000201000 */
[----:B------:R-:W1:Y:S01]  /*00d0*/  S2UR UR8, SR_CgaCtaId ;  /* 0x00000000000879c3 */ /* 0x000e620000008800 */
[----:B------:R-:W-:Y:S01]  /*00e0*/  LOP3.LUT R7, R25, 0x7f, RZ, 0xc0, !PT ;  /* 0x0000007f19077812 */ /* 0x000fe200078ec0ff */
[----:B------:R-:W-:Y:S01]  /*00f0*/  UMOV UR4, 0x400 ;  /* 0x0000040000047882 */ /* 0x000fe20000000000 */
[----:B------:R-:W-:Y:S01]  /*0100*/  MOV R24, 0x270 ;  /* 0x0000027000187802 */ /* 0x000fe20000000f00 */
[----:B------:R-:W-:Y:S01]  /*0110*/  SHFL.BFLY PT, R11, R4, 0x1, 0x1f ;  /* 0x0c201f00040b7f89 */ /* 0x000fe200000e0000 */
[----:B------:R-:W-:Y:S01]  /*0120*/  SHF.R.U32.HI R5, RZ, 0x1, R7 ;  /* 0x00000001ff057819 */ /* 0x000fe20000011607 */
[----:B------:R-:W-:Y:S01]  /*0130*/  UIADD3 UR5, UPT, UPT, UR4, 0x200, URZ ;  /* 0x0000020004057890 */ /* 0x000fe2000fffe0ff */
[----:B------:R-:W-:Y:S01]  /*0140*/  SGXT.U32 R6, R7, 0x1 ;  /* 0x000000010706781a */ /* 0x000fe20000000000 */
[----:B------:R-:W-:Y:S01]  /*0150*/  UMOV UR9, 0x3ff00000 ;  /* 0x3ff0000000097882 */ /* 0x000fe20000000000 */
[----:B------:R-:W-:-:S02]  /*0160*/  SGXT.U32 R5, R5, 0x1 ;  /* 0x000000010505781a */ /* 0x000fc40000000000 */
[----:B0-----:R-:W-:Y:S02]  /*0170*/  SHF.R.U32.HI R2, RZ, 0x2, R7 ;  /* 0x00000002ff027819 */ /* 0x001fe40000011607 */
[----:B------:R-:W-:Y:S02]  /*0180*/  LOP3.LUT R6, R6, R5, RZ, 0x3c, !PT ;  /* 0x0000000506067212 */ /* 0x000fe400078e3cff */
[----:B------:R-:W-:Y:S01]  /*0190*/  SGXT.U32 R2, R2, 0x1 ;  /* 0x000000010202781a */ /* 0x000fe20000000000 */
[----:B-1----:R-:W-:Y:S02]  /*01a0*/  ULEA UR7, UR8, UR4, 0x18 ;  /* 0x0000000408077291 */ /* 0x002fe4000f8ec0ff */
[----:B------:R-:W-:Y:S01]  /*01b0*/  ULEA UR8, UR8, UR5, 0x18 ;  /* 0x0000000508087291 */ /* 0x000fe2000f8ec0ff */
[----:B------:R-:W-:Y:S01]  /*01c0*/  UMOV UR4, URZ ;  /* 0x000000ff00047c82 */ /* 0x000fe20008000000 */
[----:B--2---:R-:W0:Y:S02]  /*01d0*/  SHFL.BFLY PT, R9, R0, 0x1, 0x1f ;  /* 0x0c201f0000097f89 */ /* 0x004e2400000e0000 */
[----:B0-----:R-:W-:-:S04]  /*01e0*/  FSETP.GEU.AND P0, PT, R0, R9, PT ;  /* 0x000000090000720b */ /* 0x001fc80003f0e000 */
[----:B------:R-:W-:-:S04]  /*01f0*/  SEL R3, RZ, 0x1, P0 ;  /* 0x00000001ff037807 */ /* 0x000fc80000000000 */
[----:B------:R-:W-:Y:S01]  /*0200*/  ISETP.NE.AND P0, PT, R6, R3, PT ;  /* 0x000000030600720c */ /* 0x000fe20003f05270 */
[----:B------:R-:W-:Y:S01]  /*0210*/  IMAD.SHL.U32 R6, R25, 0x4, RZ ;  /* 0x0000000419067824 */ /* 0x000fe200078e00ff */
[----:B------:R-:W-:Y:S02]  /*0220*/  LOP3.LUT R3, R5, R2, RZ, 0x3c, !PT ;  /* 0x0000000205037212 */ /* 0x000fe400078e3cff */
[----:B------:R-:W-:Y:S02]  /*0230*/  FSEL R0, R9, R0, !P0 ;  /* 0x0000000009007208 */ /* 0x000fe40004000000 */
[----:B------:R-:W-:Y:S02]  /*0240*/  FSEL R2, R11, R4, !P0 ;  /* 0x000000040b027208 */ /* 0x000fe40004000000 */
[----:B------:R-:W-:-:S07]  /*0250*/  LOP3.LUT R6, R6, 0x1fc, RZ, 0xc0, !PT ;  /* 0x000001fc06067812 */ /* 0x000fce00078ec0ff */
[----:B------:R-:W-:Y:S05]  /*0260*/  CALL.REL.NOINC `($bitonic_sort$__internal_accurate_pow) ;  /* 0x0000002c00407944 */ /* 0x000fea0003c00000 */
[----:B------:R-:W0:Y:S02]  /*0270*/  F2I.F64.TRUNC R5, R8 ;  /* 0x0000000800057311 */ /* 0x000e24000030d100 */
[----:B0-----:R-:W-:-:S13]  /*0280*/  ISETP.GE.AND P0, PT, R5, 0x20, PT ;  /* 0x000000200500780c */ /* 0x001fda0003f06270 */
[----:B------:R-:W-:Y:S05]  /*0290*/  @!P0 BRA `(.L_x_0) ;  /* 0x0000000000288947 */ /* 0x000fea0003800000 */
[----:B------:R0:W-:Y:S01]  /*02a0*/  STS [R6+UR7], R0 ;  /* 0x0000000006007988 */ /* 0x0001e20008000807 */
[----:B------:R-:W-:-:S03]  /*02b0*/  LOP3.LUT R4, R5, 0x7f, R25, 0x78, !PT ;  /* 0x0000007f05047812 */ /* 0x000fc600078e7819 */
[----:B------:R0:W-:Y:S01]  /*02c0*/  STS [R6+UR8], R2 ;  /* 0x0000000206007988 */ /* 0x0001e20008000808 */
[C---:B------:R-:W-:Y:S02]  /*02d0*/  LEA R8, R4.reuse, UR7, 0x2 ;  /* 0x0000000704087c11 */ /* 0x040fe4000f8e10ff */
[----:B------:R-:W-:Y:S01]  /*02e0*/  LEA R4, R4, UR8, 0x2 ;  /* 0x0000000804047c11 */ /* 0x000fe2000f8e10ff */
[----:B------:R-:W-:Y:S06]  /*02f0*/  BAR.SYNC.DEFER_BLOCKING 0x0 ;  /* 0x0000000000007b1d */ /* 0x000fec0000010000 */
[----:B------:R0:W1:Y:S04]  /*0300*/  LDS R9, [R8] ;  /* 0x0000000008097984 */ /* 0x0000680000000800 */
[----:B------:R0:W2:Y:S01]  /*0310*/  LDS R11, [R4] ;  /* 0x00000000040b7984 */ /* 0x0000a20000000800 */
[----:B------:R-:W-:Y:S06]  /*0320*/  BAR.SYNC.DEFER_BLOCKING 0x0 ;  /* 0x0000000000007b1d */ /* 0x000fec0000010000 */
[----:B------:R-:W-:Y:S05]  /*0330*/  BRA `(.L_x_1) ;  /* 0x0000000000087947 */ /* 0x000fea0003800000 */
.L_x_0:
[----:B------:R3:W4:Y:S04]  /*0340*/  SHFL.BFLY PT, R9, R0, R5, 0x1f ;  /* 0x0c001f0500097589 */ /* 0x00072800000e0000 */
[----:B------:R3:W0:Y:S02]  /*0350*/  SHFL.BFLY PT, R11, R2, R5, 0x1f ;  /* 0x0c001f05020b7589 */ /* 0x00062400000e0000 */
.L_x_1:
[----:B-1--4-:R-:W-:Y:S01]  /*0360*/  FSETP.GEU.AND P0, PT, R0, R9, PT ;  /* 0x000000090000720b */ /* 0x012fe20003f0e000 */
[----:B------:R-:W-:Y:S01]  /*0370*/  UMOV UR9, 0x40000000 ;  /* 0x4000000000097882 */ /* 0x000fe20000000000 */
[--C-:B------:R-:W-:Y:S02]  /*0380*/  SHF.R.U32.HI R13, RZ, 0x2, R7.reuse ;  /* 0x00000002ff0d7819 */ /* 0x100fe40000011607 */
[----:B0-----:R-:W-:Y:S02]  /*0390*/  SEL R4, RZ, 0x1, P0 ;  /* 0x00000001ff047807 */ /* 0x001fe40000000000 */
[----:B------:R-:W-:Y:S02]  /*03a0*/  SGXT.U32 R13, R13, 0x1 ;  /* 0x000000010d0d781a */ /* 0x000fe40000000000 */
[----:B------:R-:W-:Y:S02]  /*03b0*/  ISETP.NE.AND P0, PT, R3, R4, PT ;  /* 0x000000040300720c */ /* 0x000fe40003f05270 */
[----:B------:R-:W-:-:S02]  /*03c0*/  SHF.R.U32.HI R8, RZ, 0x3, R7 ;  /* 0x00000003ff087819 */ /* 0x000fc40000011607 */
[----:B------:R-:W-:Y:S02]  /*03d0*/  FSEL R9, R9, R0, !P0 ;  /* 0x0000000009097208 */ /* 0x000fe40004000000 */
[----:B--2---:R-:W-:Y:S02]  /*03e0*/  FSEL R11, R11, R2, !P0 ;  /* 0x000000020b0b7208 */ /* 0x004fe40004000000 */
[----:B---3--:R-:W-:Y:S01]  /*03f0*/  SGXT.U32 R0, R7, 0x1 ;  /* 0x000000010700781a */ /* 0x008fe20000000000 */
[----:B------:R-:W0:Y:S01]  /*0400*/  SHFL.BFLY PT, R4, R9, 0x1, 0x1f ;  /* 0x0c201f0009047f89 */ /* 0x000e2200000e0000 */
[----:B------:R-:W-:Y:S02]  /*0410*/  SGXT.U32 R8, R8, 0x1 ;  /* 0x000000010808781a */ /* 0x000fe40000000000 */
[----:B------:R-:W-:Y:S01]  /*0420*/  LOP3.LUT R0, R0, R13, RZ, 0x3c, !PT ;  /* 0x0000000d00007212 */ /* 0x000fe200078e3cff */
[----:B------:R-:W1:Y:S01]  /*0430*/  SHFL.BFLY PT, R2, R11, 0x1, 0x1f ;  /* 0x0c201f000b027f89 */ /* 0x000e6200000e0000 */
[----:B------:R-:W-:-:S02]  /*0440*/  MOV R24, 0x4c0 ;  /* 0x000004c000187802 */ /* 0x000fc40000000f00 */
[----:B0-----:R-:W-:-:S04]  /*0450*/  FSETP.GEU.AND P0, PT, R9, R4, PT ;  /* 0x000000040900720b */ /* 0x001fc80003f0e000 */
[----:B------:R-:W-:-:S04]  /*0460*/  SEL R3, RZ, 0x1, P0 ;  /* 0x00000001ff037807 */ /* 0x000fc80000000000 */
[----:B------:R-:W-:Y:S02]  /*0470*/  ISETP.NE.AND P0, PT, R0, R3, PT ;  /* 0x000000030000720c */ /* 0x000fe40003f05270 */
[----:B------:R-:W-:Y:S02]  /*0480*/  LOP3.LUT R0, R13, R8, RZ, 0x3c, !PT ;  /* 0x000000080d007212 */ /* 0x000fe400078e3cff */
[----:B-1----:R-:W-:Y:S02]  /*0490*/  FSEL R3, R2, R11, !P0 ;  /* 0x0000000b02037208 */ /* 0x002fe40004000000 */
[----:B------:R-:W-:-:S07]  /*04a0*/  FSEL R27, R4, R9, !P0 ;  /* 0x00000009041b7208 */ /* 0x000fce0004000000 */
        /* <DEDUP_REMOVED lines=10> */
[----:B------:R-:W1:Y:S04]  /*0550*/  LDS R8, [R8] ;  /* 0x0000000008087984 */ /* 0x000e680000000800 */
[----:B------:R-:W2:Y:S01]  /*0560*/  LDS R2, [R2] ;  /* 0x0000000002027984 */ /* 0x000ea20000000800 */
[----:B------:R-:W-:Y:S06]  /*0570*/  BAR.SYNC.DEFER_BLOCKING 0x0 ;  /* 0x0000000000007b1d */ /* 0x000fec0000010000 */
[----:B0-----:R-:W-:Y:S05]  /*0580*/  BRA `(.L_x_3) ;  /* 0x0000000000087947 */ /* 0x001fea0003800000 */
.L_x_2:
[----:B------:R0:W3:Y:S04]  /*0590*/  SHFL.BFLY PT, R8, R27, R4, 0x1f ;  /* 0x0c001f041b087589 */ /* 0x0000e800000e0000 */
[----:B------:R0:W4:Y:S02]  /*05a0*/  SHFL.BFLY PT, R2, R3, R4, 0x1f ;  /* 0x0c001f0403027589 */ /* 0x00012400000e0000 */
.L_x_3:
[----:B------:R-:W-:Y:S02]  /*05b0*/  ISETP.GE.AND P1, PT, R5, 0x20, PT ;  /* 0x000000200500780c */ /* 0x000fe40003f26270 */
[----:B-1-3--:R-:W-:Y:S02]  /*05c0*/  FSETP.GEU.AND P0, PT, R27, R8, PT ;  /* 0x000000081b00720b */ /* 0x00afe40003f0e000 */
[--C-:B------:R-:W-:Y:S02]  /*05d0*/  SHF.R.U32.HI R10, RZ, 0x3, R7.reuse ;  /* 0x00000003ff0a7819 */ /* 0x100fe40000011607 */
[----:B------:R-:W-:Y:S02]  /*05e0*/  SEL R9, RZ, 0x1, P0 ;  /* 0x00000001ff097807 */ /* 0x000fe40000000000 */
[----:B------:R-:W-:Y:S02]  /*05f0*/  SHF.R.U32.HI R11, RZ, 0x1, R7 ;  /* 0x00000001ff0b7819 */ /* 0x000fe40000011607 */
[----:B------:R-:W-:-:S02]  /*0600*/  ISETP.NE.AND P0, PT, R0, R9, PT ;  /* 0x000000090000720c */ /* 0x000fc40003f05270 */
[----:B------:R-:W-:Y:S02]  /*0610*/  SGXT.U32 R0, R10, 0x1 ;  /* 0x000000010a00781a */ /* 0x000fe40000000000 */
[----:B------:R-:W-:Y:S02]  /*0620*/  SGXT.U32 R9, R11, 0x1 ;  /* 0x000000010b09781a */ /* 0x000fe40000000000 */
[----:B--2-4-:R-:W-:Y:S02]  /*0630*/  FSEL R11, R2, R3, !P0 ;  /* 0x00000003020b7208 */ /* 0x014fe40004000000 */
[----:B------:R-:W-:Y:S02]  /*0640*/  FSEL R10, R8, R27, !P0 ;  /* 0x0000001b080a7208 */ /* 0x000fe40004000000 */
[----:B------:R-:W-:Y:S01]  /*0650*/  LOP3.LUT R2, R9, R0, RZ, 0x3c, !PT ;  /* 0x0000000009027212 */ /* 0x000fe200078e3cff */
[----:B------:R-:W-:Y:S06]  /*0660*/  @!P1 BRA `(.L_x_4) ;  /* 0x0000000000289947 */ /* 0x000fec0003800000 */
[----:B------:R1:W-:Y:S01]  /*0670*/  STS [R6+UR7], R10 ;  /* 0x0000000a06007988 */ /* 0x0003e20008000807 */
[----:B0-----:R-:W-:-:S03]  /*0680*/  LOP3.LUT R3, R5, 0x7f, R25, 0x78, !PT ;  /* 0x0000007f05037812 */ /* 0x001fc600078e7819 */
[----:B------:R1:W-:Y:S01]  /*0690*/  STS [R6+UR8], R11 ;  /* 0x0000000b06007988 */ /* 0x0003e20008000808 */
[C---:B------:R-:W-:Y:S02]  /*06a0*/  LEA R8, R3.reuse, UR8, 0x2 ;  /* 0x0000000803087c11 */ /* 0x040fe4000f8e10ff */
[----:B------:R-:W-:Y:S01]  /*06b0*/  LEA R9, R3, UR7, 0x2 ;  /* 0x0000000703097c11 */ /* 0x000fe2000f8e10ff */
[----:B------:R-:W-:Y:S06]  /*06c0*/  BAR.SYNC.DEFER_BLOCKING 0x0 ;  /* 0x0000000000007b1d */ /* 0x000fec0000010000 */
[----:B------:R1:W0:Y:S04]  /*06d0*/  LDS R3, [R9] ;  /* 0x0000000009037984 */ /* 0x0002280000000800 */
[----:B------:R-:W2:Y:S01]  /*06e0*/  LDS R8, [R8] ;  /* 0x0000000008087984 */ /* 0x000ea20000000800 */
[----:B------:R-:W-:Y:S06]  /*06f0*/  BAR.SYNC.DEFER_BLOCKING 0x0 ;  /* 0x0000000000007b1d */ /* 0x000fec0000010000 */
[----:B-1----:R-:W-:Y:S05]  /*0700*/  BRA `(.L_x_5) ;  /* 0x0000000000087947 */ /* 0x002fea0003800000 */
.L_x_4:
[----:B0-----:R1:W3:Y:S04]  /*0710*/  SHFL.BFLY PT, R3, R10, R5, 0x1f ;  /* 0x0c001f050a037589 */ /* 0x0012e800000e0000 */
[----:B------:R1:W4:Y:S02]  /*0720*/  SHFL.BFLY PT, R8, R11, R5, 0x1f ;  /* 0x0c001f050b087589 */ /* 0x00032400000e0000 */
.L_x_5:
[----:B0--3--:R-:W-:Y:S01]  /*0730*/  FSETP.GEU.AND P0, PT, R10, R3, PT ;  /* 0x000000030a00720b */ /* 0x009fe20003f0e000 */
[----:B------:R-:W-:Y:S01]  /*0740*/  UMOV UR9, 0x40080000 ;  /* 0x4008000000097882 */ /* 0x000fe20000000000 */
[----:B------:R-:W-:Y:S02]  /*0750*/  SHF.R.U32.HI R13, RZ, 0x4, R7 ;  /* 0x00000004ff0d7819 */ /* 0x000fe40000011607 */
[----:B------:R-:W-:Y:S02]  /*0760*/  SEL R9, RZ, 0x1, P0 ;  /* 0x00000001ff097807 */ /* 0x000fe40000000000 */
[----:B------:R-:W-:Y:S02]  /*0770*/  SGXT.U32 R13, R13, 0x1 ;  /* 0x000000010d0d781a */ /* 0x000fe40000000000 */
[----:B------:R-:W-:Y:S02]  /*0780*/  ISETP.NE.AND P0, PT, R2, R9, PT ;  /* 0x000000090200720c */ /* 0x000fe40003f05270 */
[----:B------:R-:W-:-:S02]  /*0790*/  MOV R24, 0x870 ;  /* 0x0000087000187802 */ /* 0x000fc40000000f00 */
[----:B------:R-:W-:Y:S02]  /*07a0*/  FSEL R3, R3, R10, !P0 ;  /* 0x0000000a03037208 */ /* 0x000fe40004000000 */
[----:B--2-4-:R-:W-:Y:S02]  /*07b0*/  FSEL R8, R8, R11, !P0 ;  /* 0x0000000b08087208 */ /* 0x014fe40004000000 */
[----:B-1----:R-:W-:Y:S01]  /*07c0*/  SGXT.U32 R11, R7, 0x1 ;  /* 0x00000001070b781a */ /* 0x002fe20000000000 */
[----:B------:R-:W0:Y:S03]  /*07d0*/  SHFL.BFLY PT, R26, R3, 0x1, 0x1f ;  /* 0x0c201f00031a7f89 */ /* 0x000e2600000e0000 */
[----:B------:R-:W-:Y:S01]  /*07e0*/  LOP3.LUT R2, R11, R0, RZ, 0x3c, !PT ;  /* 0x000000000b027212 */ /* 0x000fe200078e3cff */
[----:B------:R-:W1:Y:S01]  /*07f0*/  SHFL.BFLY PT, R9, R8, 0x1, 0x1f ;  /* 0x0c201f0008097f89 */ /* 0x000e6200000e0000 */
[----:B------:R-:W-:-:S02]  /*0800*/  LOP3.LUT R0, R0, R13, RZ, 0x3c, !PT ;  /* 0x0000000d00007212 */ /* 0x000fc400078e3cff */
[----:B0-----:R-:W-:-:S04]  /*0810*/  FSETP.GEU.AND P0, PT, R3, R26, PT ;  /* 0x0000001a0300720b */ /* 0x001fc80003f0e000 */
[----:B------:R-:W-:-:S04]  /*0820*/  SEL R11, RZ, 0x1, P0 ;  /* 0x00000001ff0b7807 */ /* 0x000fc80000000000 */
[----:B------:R-:W-:-:S04]  /*0830*/  ISETP.NE.AND P0, PT, R2, R11, PT ;  /* 0x0000000b0200720c */ /* 0x000fc80003f05270 */
        /* <DEDUP_REMOVED lines=13> */
[----:B------:R0:W2:Y:S01]  /*0910*/  LDS R11, [R8] ;  /* 0x00000000080b7984 */ /* 0x0000a20000000800 */
[----:B------:R-:W-:Y:S06]  /*0920*/  BAR.SYNC.DEFER_BLOCKING 0x0 ;  /* 0x0000000000007b1d */ /* 0x000fec0000010000 */
[----:B------:R-:W-:Y:S05]  /*0930*/  BRA `(.L_x_7) ;  /* 0x0000000000087947 */ /* 0x000fea0003800000 */
.L_x_6:
[----:B------:R3:W4:Y:S04]  /*0940*/  SHFL.BFLY PT, R9, R26, R3, 0x1f ;  /* 0x0c001f031a097589 */ /* 0x00072800000e0000 */
[----:B------:R3:W0:Y:S02]  /*0950*/  SHFL.BFLY PT, R11, R2, R3, 0x1f ;  /* 0x0c001f03020b7589 */ /* 0x00062400000e0000 */
.L_x_7:
[----:B------:R-:W-:Y:S02]  /*0960*/  ISETP.GE.AND P1, PT, R4, 0x20, PT ;  /* 0x000000200400780c */ /* 0x000fe40003f26270 */
[----:B-1--4-:R-:W-:Y:S02]  /*0970*/  FSETP.GEU.AND P0, PT, R26, R9, PT ;  /* 0x000000091a00720b */ /* 0x012fe40003f0e000 */
[--C-:B0-----:R-:W-:Y:S02]  /*0980*/  SHF.R.U32.HI R8, RZ, 0x4, R7.reuse ;  /* 0x00000004ff087819 */ /* 0x101fe40000011607 */
[----:B------:R-:W-:Y:S02]  /*0990*/  SEL R13, RZ, 0x1, P0 ;  /* 0x00000001ff0d7807 */ /* 0x000fe40000000000 */
[----:B------:R-:W-:Y:S02]  /*09a0*/  SHF.R.U32.HI R17, RZ, 0x2, R7 ;  /* 0x00000002ff117819 */ /* 0x000fe40000011607 */
[----:B------:R-:W-:-:S02]  /*09b0*/  ISETP.NE.AND P0, PT, R0, R13, PT ;  /* 0x0000000d0000720c */ /* 0x000fc40003f05270 */
[----:B------:R-:W-:Y:S02]  /*09c0*/  SGXT.U32 R0, R8, 0x1 ;  /* 0x000000010800781a */ /* 0x000fe40000000000 */
[----:B------:R-:W-:Y:S02]  /*09d0*/  SGXT.U32 R17, R17, 0x1 ;  /* 0x000000011111781a */ /* 0x000fe40000000000 */
[----:B--2---:R-:W-:Y:S02]  /*09e0*/  FSEL R13, R11, R2, !P0 ;  /* 0x000000020b0d7208 */ /* 0x004fe40004000000 */
[----:B------:R-:W-:Y:S02]  /*09f0*/  FSEL R15, R9, R26, !P0 ;  /* 0x0000001a090f7208 */ /* 0x000fe40004000000 */
[----:B---3--:R-:W-:Y:S01]  /*0a00*/  LOP3.LUT R2, R17, R0, RZ, 0x3c, !PT ;  /* 0x0000000011027212 */ /* 0x008fe200078e3cff */
[----:B------:R-:W-:Y:S06]  /*0a10*/  @!P1 BRA `(.L_x_8) ;  /* 0x0000000000289947 */ /* 0x000fec0003800000 */
[----:B------:R0:W-:Y:S01]  /*0a20*/  STS [R6+UR7], R15 ;  /* 0x0000000f06007988 */ /* 0x0001e20008000807 */
[----:B------:R-:W-:-:S03]  /*0a30*/  LOP3.LUT R8, R4, 0x7f, R25, 0x78, !PT ;  /* 0x0000007f04087812 */ /* 0x000fc600078e7819 */
[----:B------:R0:W-:Y:S01]  /*0a40*/  STS [R6+UR8], R13 ;  /* 0x0000000d06007988 */ /* 0x0001e20008000808 */
[C---:B------:R-:W-:Y:S02]  /*0a50*/  LEA R9, R8.reuse, UR8, 0x2 ;  /* 0x0000000808097c11 */ /* 0x040fe4000f8e10ff */
[----:B------:R-:W-:Y:S01]  /*0a60*/  LEA R10, R8, UR7, 0x2 ;  /* 0x00000007080a7c11 */ /* 0x000fe2000f8e10ff */
[----:B------:R-:W-:Y:S06]  /*0a70*/  BAR.SYNC.DEFER_BLOCKING 0x0 ;  /* 0x0000000000007b1d */ /* 0x000fec0000010000 */
[----:B------:R0:W1:Y:S04]  /*0a80*/  LDS R8, [R10] ;  /* 0x000000000a087984 */ /* 0x0000680000000800 */
[----:B------:R-:W2:Y:S01]  /*0a90*/  LDS R9, [R9] ;  /* 0x0000000009097984 */ /* 0x000ea20000000800 */
[----:B------:R-:W-:Y:S06]  /*0aa0*/  BAR.SYNC.DEFER_BLOCKING 0x0 ;  /* 0x0000000000007b1d */ /* 0x000fec0000010000 */
[----:B0-----:R-:W-:Y:S05]  /*0ab0*/  BRA `(.L_x_9) ;  /* 0x0000000000087947 */ /* 0x001fea0003800000 */
.L_x_8:
[----:B------:R0:W3:Y:S04]  /*0ac0*/  SHFL.BFLY PT, R8, R15, R4, 0x1f ;  /* 0x0c001f040f087589 */ /* 0x0000e800000e0000 */
[----:B------:R0:W4:Y:S02]  /*0ad0*/  SHFL.BFLY PT, R9, R13, R4, 0x1f ;  /* 0x0c001f040d097589 */ /* 0x00012400000e0000 */
.L_x_9:
[----:B------:R-:W-:Y:S02]  /*0ae0*/  ISETP.GE.AND P1, PT, R5, 0x20, PT ;  /* 0x000000200500780c */ /* 0x000fe40003f26270 */
[----:B-1-3--:R-:W-:Y:S02]  /*0af0*/  FSETP.GEU.AND P0, PT, R15, R8, PT ;  /* 0x000000080f00720b */ /* 0x00afe40003f0e000 */
[----:B------:R-:W-:Y:S02]  /*0b00*/  SHF.R.U32.HI R10, RZ, 0x1, R7 ;  /* 0x00000001ff0a7819 */ /* 0x000fe40000011607 */
[----:B------:R-:W-:-:S04]  /*0b10*/  SEL R11, RZ, 0x1, P0 ;  /* 0x00000001ff0b7807 */ /* 0x000fc80000000000 */
[----:B------:R-:W-:Y:S02]  /*0b20*/  ISETP.NE.AND P0, PT, R2, R11, PT ;  /* 0x0000000b0200720c */ /* 0x000fe40003f05270 */
[----:B------:R-:W-:Y:S02]  /*0b30*/  SGXT.U32 R11, R10, 0x1 ;  /* 0x000000010a0b781a */ /* 0x000fe40000000000 */
[----:B--2-4-:R-:W-:Y:S02]  /*0b40*/  FSEL R10, R9, R13, !P0 ;  /* 0x0000000d090a7208 */ /* 0x014fe40004000000 */
[----:B0-----:R-:W-:Y:S02]  /*0b50*/  FSEL R15, R8, R15, !P0 ;  /* 0x0000000f080f7208 */ /* 0x001fe40004000000 */
[----:B------:R-:W-:Y:S01]  /*0b60*/  LOP3.LUT R2, R11, R0, RZ, 0x3c, !PT ;  /* 0x000000000b027212 */ /* 0x000fe200078e3cff */
        /* <DEDUP_REMOVED lines=11> */
.L_x_10:
[----:B------:R0:W3:Y:S04]  /*0c20*/  SHFL.BFLY PT, R8, R15, R5, 0x1f ;  /* 0x0c001f050f087589 */ /* 0x0000e800000e0000 */
[----:B------:R0:W4:Y:S02]  /*0c30*/  SHFL.BFLY PT, R9, R10, R5, 0x1f ;  /* 0x0c001f050a097589 */ /* 0x00012400000e0000 */
.L_x_11:
[----:B-1-3--:R-:W-:Y:S01]  /*0c40*/  FSETP.GEU.AND P0, PT, R15, R8, PT ;  /* 0x000000080f00720b */ /* 0x00afe20003f0e000 */
[----:B------:R-:W-:Y:S01]  /*0c50*/  UMOV UR9, 0x40100000 ;  /* 0x4010000000097882 */ /* 0x000fe20000000000 */
[----:B------:R-:W-:Y:S02]  /*0c60*/  SHF.R.U32.HI R13, RZ, 0x5, R7 ;  /* 0x00000005ff0d7819 */ /* 0x000fe40000011607 */
[----:B------:R-:W-:Y:S02]  /*0c70*/  SEL R11, RZ, 0x1, P0 ;  /* 0x00000001ff0b7807 */ /* 0x000fe40000000000 */
[----:B------:R-:W-:Y:S02]  /*0c80*/  SGXT.U32 R13, R13, 0x1 ;  /* 0x000000010d0d781a */ /* 0x000fe40000000000 */
[----:B------:R-:W-:Y:S02]  /*0c90*/  ISETP.NE.AND P0, PT, R2, R11, PT ;  /* 0x0000000b0200720c */ /* 0x000fe40003f05270 */
[----:B------:R-:W-:-:S02]  /*0ca0*/  SGXT.U32 R11, R7, 0x1 ;  /* 0x00000001070b781a */ /* 0x000fc40000000000 */
[----:B------:R-:W-:Y:S02]  /*0cb0*/  FSEL R8, R8, R15, !P0 ;  /* 0x0000000f08087208 */ /* 0x000fe40004000000 */
[----:B--2-4-:R-:W-:Y:S02]  /*0cc0*/  FSEL R9, R9, R10, !P0 ;  /* 0x0000000a09097208 */ /* 0x014fe40004000000 */
[----:B------:R-:W-:Y:S01]  /*0cd0*/  LOP3.LUT R2, R11, R0, RZ, 0x3c, !PT ;  /* 0x000000000b027212 */ /* 0x000fe200078e3cff */
[----:B------:R-:W1:Y:S01]  /*0ce0*/  SHFL.BFLY PT, R29, R8, 0x1, 0x1f ;  /* 0x0c201f00081d7f89 */ /* 0x000e6200000e0000 */
[----:B------:R-:W-:Y:S02]  /*0cf0*/  LOP3.LUT R0, R0, R13, RZ, 0x3c, !PT ;  /* 0x0000000d00007212 */ /* 0x000fe400078e3cff */
[----:B------:R-:W-:Y:S01]  /*0d00*/  MOV R24, 0xd80 ;  /* 0x00000d8000187802 */ /* 0x000fe20000000f00 */
[----:B0-----:R-:W0:Y:S01]  /*0d10*/  SHFL.BFLY PT, R10, R9, 0x1, 0x1f ;  /* 0x0c201f00090a7f89 */ /* 0x001e2200000e0000 */
[----:B-1----:R-:W-:-:S04]  /*0d20*/  FSETP.GEU.AND P0, PT, R8, R29, PT ;  /* 0x0000001d0800720b */ /* 0x002fc80003f0e000 */
[----:B------:R-:W-:-:S04]  /*0d30*/  SEL R11, RZ, 0x1, P0 ;  /* 0x00000001ff0b7807 */ /* 0x000fc80000000000 */
[----:B------:R-:W-:-:S04]  /*0d40*/  ISETP.NE.AND P0, PT, R2, R11, PT ;  /* 0x0000000b0200720c */ /* 0x000fc80003f05270 */
[----:B0-----:R-:W-:Y:S02]  /*0d50*/  FSEL R27, R10, R9, !P0 ;  /* 0x000000090a1b7208 */ /* 0x001fe40004000000 */
        /* <DEDUP_REMOVED lines=15> */
.L_x_12:
[----:B------:R0:W3:Y:S04]  /*0e50*/  SHFL.BFLY PT, R10, R29, R2, 0x1f ;  /* 0x0c001f021d0a7589 */ /* 0x0000e800000e0000 */
[----:B------:R0:W4:Y:S02]  /*0e60*/  SHFL.BFLY PT, R8, R27, R2, 0x1f ;  /* 0x0c001f021b087589 */ /* 0x00012400000e0000 */
.L_x_13:
        /* <DEDUP_REMOVED lines=22> */
.L_x_14:
[----:B------:R0:W3:Y:S04]  /*0fd0*/  SHFL.BFLY PT, R8, R29, R3, 0x1f ;  /* 0x0c001f031d087589 */ /* 0x0000e800000e0000 */
[----:B------:R0:W4:Y:S02]  /*0fe0*/  SHFL.BFLY PT, R9, R12, R3, 0x1f ;  /* 0x0c001f030c097589 */ /* 0x00012400000e0000 */
.L_x_15:
        /* <DEDUP_REMOVED lines=16> */
[----:B------:R3:W4:Y:S04]  /*10f0*/  LDS R8, [R10] ;  /* 0x000000000a087984 */ /* 0x0007280000000800 */
[----:B------:R-:W0:Y:S01]  /*1100*/  LDS R9, [R9] ;  /* 0x0000000009097984 */ /* 0x000e220000000800 */
[----:B------:R-:W-:Y:S06]  /*1110*/  BAR.SYNC.DEFER_BLOCKING 0x0 ;  /* 0x0000000000007b1d */ /* 0x000fec0000010000 */
[----:B---3--:R-:W-:Y:S05]  /*1120*/  BRA `(.L_x_17) ;  /* 0x0000000000087947 */ /* 0x008fea0003800000 */
.L_x_16:
[----:B------:R0:W1:Y:S04]  /*1130*/  SHFL.BFLY PT, R8, R29, R4, 0x1f ;  /* 0x0c001f041d087589 */ /* 0x00006800000e0000 */
[----:B------:R0:W2:Y:S02]  /*1140*/  SHFL.BFLY PT, R9, R13, R4, 0x1f ;  /* 0x0c001f040d097589 */ /* 0x0000a400000e0000 */
.L_x_17:
[----:B------:R-:W-:Y:S02]  /*1150*/  ISETP.GE.AND P1, PT, R5, 0x20, PT ;  /* 0x000000200500780c */ /* 0x000fe40003f26270 */
[----:B-1--4-:R-:W-:Y:S02]  /*1160*/  FSETP.GEU.AND P0, PT, R29, R8, PT ;  /* 0x000000081d00720b */ /* 0x012fe40003f0e000 */
[----:B------:R-:W-:Y:S02]  /*1170*/  SHF.R.U32.HI R10, RZ, 0x1, R7 ;  /* 0x00000001ff0a7819 */ /* 0x000fe40000011607 */
[----:B------:R-:W-:-:S04]  /*1180*/  SEL R11, RZ, 0x1, P0 ;  /* 0x00000001ff0b7807 */ /* 0x000fc80000000000 */
[----:B------:R-:W-:Y:S02]  /*1190*/  ISETP.NE.AND P0, PT, R0, R11, PT ;  /* 0x0000000b0000720c */ /* 0x000fe40003f05270 */
[----:B------:R-:W-:Y:S02]  /*11a0*/  SGXT.U32 R11, R10, 0x1 ;  /* 0x000000010a0b781a */ /* 0x000fe40000000000 */
[----:B0-2---:R-:W-:Y:S02]  /*11b0*/  FSEL R10, R9, R13, !P0 ;  /* 0x0000000d090a7208 */ /* 0x005fe40004000000 */
[----:B------:R-:W-:Y:S02]  /*11c0*/  FSEL R29, R8, R29, !P0 ;  /* 0x0000001d081d7208 */ /* 0x000fe40004000000 */
        /* <DEDUP_REMOVED lines=12> */
.L_x_18:
[----:B------:R0:W3:Y:S04]  /*1290*/  SHFL.BFLY PT, R8, R29, R5, 0x1f ;  /* 0x0c001f051d087589 */ /* 0x0000e800000e0000 */
[----:B------:R0:W4:Y:S02]  /*12a0*/  SHFL.BFLY PT, R9, R10, R5, 0x1f ;  /* 0x0c001f050a097589 */ /* 0x00012400000e0000 */
.L_x_19:
        /* <DEDUP_REMOVED lines=10> */
[----:B0-----:R-:W0:Y:S01]  /*1350*/  SHFL.BFLY PT, R29, R8, 0x1, 0x1f ;  /* 0x0c201f00081d7f89 */ /* 0x001e2200000e0000 */
[----:B------:R-:W-:Y:S02]  /*1360*/  LOP3.LUT R26, R26, R13, RZ, 0x3c, !PT ;  /* 0x0000000d1a1a7212 */ /* 0x000fe400078e3cff */
[----:B------:R-:W-:Y:S01]  /*1370*/  MOV R24, 0x13f0 ;  /* 0x000013f000187802 */ /* 0x000fe20000000f00 */
[----:B------:R-:W1:Y:S01]  /*1380*/  SHFL.BFLY PT, R10, R9, 0x1, 0x1f ;  /* 0x0c201f00090a7f89 */ /* 0x000e6200000e0000 */
        /* <DEDUP_REMOVED lines=19> */
.L_x_20:
[----:B------:R0:W1:Y:S04]  /*14c0*/  SHFL.BFLY PT, R10, R29, R0, 0x1f ;  /* 0x0c001f001d0a7589 */ /* 0x00006800000e0000 */
[----:B------:R0:W2:Y:S02]  /*14d0*/  SHFL.BFLY PT, R8, R27, R0, 0x1f ;  /* 0x0c001f001b087589 */ /* 0x0000a400000e0000 */
.L_x_21:
[----:B------:R-:W-:Y:S02]  /*14e0*/  ISETP.GE.AND P1, PT, R2, 0x20, PT ;  /* 0x000000200200780c */ /* 0x000fe40003f26270 */
[----:B-1--4-:R-:W-:Y:S02]  /*14f0*/  FSETP.GEU.AND P0, PT, R29, R10, PT ;  /* 0x0000000a1d00720b */ /* 0x012fe40003f0e000 */
[--C-:B------:R-:W-:Y:S02]  /*1500*/  SHF.R.U32.HI R11, RZ, 0x6, R7.reuse ;  /* 0x00000006ff0b7819 */ /* 0x100fe40000011607 */
[----:B------:R-:W-:Y:S02]  /*1510*/  SEL R9, RZ, 0x1, P0 ;  /* 0x00000001ff097807 */ /* 0x000fe40000000000 */
[----:B------:R-:W-:Y:S02]  /*1520*/  SHF.R.U32.HI R12, RZ, 0x4, R7 ;  /* 0x00000004ff0c7819 */ /* 0x000fe40000011607 */
[----:B------:R-:W-:-:S02]  /*1530*/  ISETP.NE.AND P0, PT, R26, R9, PT ;  /* 0x000000091a00720c */ /* 0x000fc40003f05270 */
[----:B------:R-:W-:Y:S02]  /*1540*/  SGXT.U32 R26, R11, 0x1 ;  /* 0x000000010b1a781a */ /* 0x000fe40000000000 */
        /* <DEDUP_REMOVED lines=15> */
.L_x_22:
[----:B------:R0:W3:Y:S04]  /*1640*/  SHFL.BFLY PT, R9, R29, R2, 0x1f ;  /* 0x0c001f021d097589 */ /* 0x0000e800000e0000 */
[----:B------:R0:W4:Y:S02]  /*1650*/  SHFL.BFLY PT, R10, R27, R2, 0x1f ;  /* 0x0c001f021b0a7589 */ /* 0x00012400000e0000 */
.L_x_23:
[----:B------:R-:W-:Y:S02]  /*1660*/  ISETP.GE.AND P1, PT, R3, 0x20, PT ;  /* 0x000000200300780c */ /* 0x000fe40003f26270 */
[----:B-1-3--:R-:W-:Y:S02]  /*1670*/  FSETP.GEU.AND P0, PT, R29, R9, PT ;  /* 0x000000091d00720b */ /* 0x00afe40003f0e000 */
[----:B------:R-:W-:Y:S02]  /*1680*/  SHF.R.U32.HI R12, RZ, 0x3, R7 ;  /* 0x00000003ff0c7819 */ /* 0x000fe40000011607 */
[----:B------:R-:W-:-:S04]  /*1690*/  SEL R11, RZ, 0x1, P0 ;  /* 0x00000001ff0b7807 */ /* 0x000fc80000000000 */
[----:B------:R-:W-:Y:S02]  /*16a0*/  ISETP.NE.AND P0, PT, R8, R11, PT ;  /* 0x0000000b0800720c */ /* 0x000fe40003f05270 */
[----:B------:R-:W-:Y:S02]  /*16b0*/  SGXT.U32 R11, R12, 0x1 ;  /* 0x000000010c0b781a */ /* 0x000fe40000000000 */
[----:B0-2-4-:R-:W-:Y:S02]  /*16c0*/  FSEL R27, R10, R27, !P0 ;  /* 0x0000001b0a1b7208 */ /* 0x015fe40004000000 */
        /* <DEDUP_REMOVED lines=13> */
.L_x_24:
[----:B------:R0:W1:Y:S04]  /*17a0*/  SHFL.BFLY PT, R9, R12, R3, 0x1f ;  /* 0x0c001f030c097589 */ /* 0x00006800000e0000 */
[----:B------:R0:W2:Y:S02]  /*17b0*/  SHFL.BFLY PT, R10, R27, R3, 0x1f ;  /* 0x0c001f031b0a7589 */ /* 0x0000a400000e0000 */
.L_x_25:
        /* <DEDUP_REMOVED lines=20> */
.L_x_26:
[----:B------:R0:W3:Y:S04]  /*1900*/  SHFL.BFLY PT, R9, R12, R4, 0x1f ;  /* 0x0c001f040c097589 */ /* 0x0000e800000e0000 */
[----:B------:R0:W4:Y:S02]  /*1910*/  SHFL.BFLY PT, R10, R27, R4, 0x1f ;  /* 0x0c001f041b0a7589 */ /* 0x00012400000e0000 */
.L_x_27:
        /* <DEDUP_REMOVED lines=20> */
.L_x_28:
[----:B------:R0:W1:Y:S04]  /*1a60*/  SHFL.BFLY PT, R9, R12, R5, 0x1f ;  /* 0x0c001f050c097589 */ /* 0x00006800000e0000 */
[----:B------:R0:W2:Y:S02]  /*1a70*/  SHFL.BFLY PT, R10, R27, R5, 0x1f ;  /* 0x0c001f051b0a7589 */ /* 0x0000a400000e0000 */
.L_x_29:
[----:B-1--4-:R-:W-:Y:S01]  /*1a80*/  FSETP.GEU.AND P0, PT, R12, R9, PT ;  /* 0x000000090c00720b */ /* 0x012fe20003f0e000 */
[----:B------:R-:W-:Y:S01]  /*1a90*/  UMOV UR9, 0x40180000 ;  /* 0x4018000000097882 */ /* 0x000fe20000000000 */
[----:B------:R-:W-:Y:S02]  /*1aa0*/  SHF.R.U32.HI R13, RZ, 0x7, R7 ;  /* 0x00000007ff0d7819 */ /* 0x000fe40000011607 */
[----:B------:R-:W-:Y:S02]  /*1ab0*/  SEL R11, RZ, 0x1, P0 ;  /* 0x00000001ff0b7807 */ /* 0x000fe40000000000 */
[----:B------:R-:W-:Y:S02]  /*1ac0*/  SGXT.U32 R13, R13, 0x1 ;  /* 0x000000010d0d781a */ /* 0x000fe40000000000 */
[----:B------:R-:W-:Y:S02]  /*1ad0*/  ISETP.NE.AND P0, PT, R8, R11, PT ;  /* 0x0000000b0800720c */ /* 0x000fe40003f05270 */
[----:B------:R-:W-:-:S02]  /*1ae0*/  SGXT.U32 R11, R7, 0x1 ;  /* 0x00000001070b781a */ /* 0x000fc40000000000 */
[----:B------:R-:W-:Y:S02]  /*1af0*/  FSEL R9, R9, R12, !P0 ;  /* 0x0000000c09097208 */ /* 0x000fe40004000000 */
[----:B0-2---:R-:W-:Y:S02]  /*1b00*/  FSEL R10, R10, R27, !P0 ;  /* 0x0000001b0a0a7208 */ /* 0x005fe40004000000 */
[----:B------:R-:W-:Y:S01]  /*1b10*/  LOP3.LUT R8, R11, R26, RZ, 0x3c, !PT ;  /* 0x0000001a0b087212 */ /* 0x000fe200078e3cff */
[----:B------:R-:W0:Y:S01]  /*1b20*/  SHFL.BFLY PT, R12, R9, 0x1, 0x1f ;  /* 0x0c201f00090c7f89 */ /* 0x000e2200000e0000 */
        /* <DEDUP_REMOVED lines=22> */
.L_x_30:
[----:B------:R3:W4:Y:S04]  /*1c90*/  SHFL.BFLY PT, R12, R29, R8, 0x1f ;  /* 0x0c001f081d0c7589 */ /* 0x00072800000e0000 */
[----:B------:R3:W0:Y:S02]  /*1ca0*/  SHFL.BFLY PT, R14, R27, R8, 0x1f ;  /* 0x0c001f081b0e7589 */ /* 0x00062400000e0000 */
.L_x_31:
        /* <DEDUP_REMOVED lines=8> */
[----:B--23--:R-:W-:Y:S02]  /*1d30*/  FSEL R27, R14, R27, !P0 ;  /* 0x0000001b0e1b7208 */ /* 0x00cfe40004000000 */
        /* <DEDUP_REMOVED lines=13> */
.L_x_32:
[----:B------:R0:W1:Y:S04]  /*1e10*/  SHFL.BFLY PT, R12, R29, R0, 0x1f ;  /* 0x0c001f001d0c7589 */ /* 0x00006800000e0000 */
[----:B------:R0:W2:Y:S02]  /*1e20*/  SHFL.BFLY PT, R13, R27, R0, 0x1f ;  /* 0x0c001f001b0d7589 */ /* 0x0000a400000e0000 */
.L_x_33:
[----:B------:R-:W-:Y:S02]  /*1e30*/  ISETP.GE.AND P1, PT, R2, 0x20, PT ;  /* 0x000000200200780c */ /* 0x000fe40003f26270 */
[----:B-1--4-:R-:W-:Y:S02]  /*1e40*/  FSETP.GEU.AND P0, PT, R29, R12, PT ;  /* 0x0000000c1d00720b */ /* 0x012fe40003f0e000 */
[----:B------:R-:W-:Y:S02]  /*1e50*/  SHF.R.U32.HI R22, RZ, 0x4, R7 ;  /* 0x00000004ff167819 */ /* 0x000fe40000011607 */
[----:B------:R-:W-:Y:S02]  /*1e60*/  SEL R14, RZ, 0x1, P0 ;  /* 0x00000001ff0e7807 */ /* 0x000fe40000000000 */
[----:B------:R-:W-:Y:S02]  /*1e70*/  SGXT.U32 R22, R22, 0x1 ;  /* 0x000000011616781a */ /* 0x000fe40000000000 */
[----:B------:R-:W-:-:S02]  /*1e80*/  ISETP.NE.AND P0, PT, R11, R14, PT ;  /* 0x0000000e0b00720c */ /* 0x000fc40003f05270 */
[----:B------:R-:W-:Y:S02]  /*1e90*/  LOP3.LUT R11, R22, R10, RZ, 0x3c, !PT ;  /* 0x0000000a160b7212 */ /* 0x000fe400078e3cff */
[----:B0-2---:R-:W-:Y:S02]  /*1ea0*/  FSEL R27, R13, R27, !P0 ;  /* 0x0000001b0d1b7208 */ /* 0x005fe40004000000 */
[----:B------:R-:W-:Y:S01]  /*1eb0*/  FSEL R29, R12, R29, !P0 ;  /* 0x0000001d0c1d7208 */ /* 0x000fe20004000000 */
        /* <DEDUP_REMOVED lines=11> */
.L_x_34:
[----:B------:R0:W3:Y:S04]  /*1f70*/  SHFL.BFLY PT, R12, R29, R2, 0x1f ;  /* 0x0c001f021d0c7589 */ /* 0x0000e800000e0000 */
[----:B------:R0:W4:Y:S02]  /*1f80*/  SHFL.BFLY PT, R13, R27, R2, 0x1f ;  /* 0x0c001f021b0d7589 */ /* 0x00012400000e0000 */
.L_x_35:
[----:B------:R-:W-:Y:S02]  /*1f90*/  ISETP.GE.AND P1, PT, R3, 0x20, PT ;  /* 0x000000200300780c */ /* 0x000fe40003f26270 */
[----:B-1-3--:R-:W-:Y:S02]  /*1fa0*/  FSETP.GEU.AND P0, PT, R29, R12, PT ;  /* 0x0000000c1d00720b */ /* 0x00afe40003f0e000 */
[----:B------:R-:W-:Y:S02]  /*1fb0*/  SHF.R.U32.HI R21, RZ, 0x3, R7 ;  /* 0x00000003ff157819 */ /* 0x000fe40000011607 */
[----:B------:R-:W-:Y:S02]  /*1fc0*/  SEL R14, RZ, 0x1, P0 ;  /* 0x00000001ff0e7807 */ /* 0x000fe40000000000 */
[----:B------:R-:W-:Y:S02]  /*1fd0*/  SGXT.U32 R21, R21, 0x1 ;  /* 0x000000011515781a */ /* 0x000fe40000000000 */
[----:B------:R-:W-:-:S02]  /*1fe0*/  ISETP.NE.AND P0, PT, R11, R14, PT ;  /* 0x0000000e0b00720c */ /* 0x000fc40003f05270 */
[----:B------:R-:W-:Y:S02]  /*1ff0*/  LOP3.LUT R11, R21, R10, RZ, 0x3c, !PT ;  /* 0x0000000a150b7212 */ /* 0x000fe400078e3cff */
[----:B--2-4-:R-:W-:Y:S02]  /*2000*/  FSEL R16, R13, R27, !P0 ;  /* 0x0000001b0d107208 */ /* 0x014fe40004000000 */
[----:B0-----:R-:W-:Y:S01]  /*2010*/  FSEL R29, R12, R29, !P0 ;  /* 0x0000001d0c1d7208 */ /* 0x001fe20004000000 */
        /* <DEDUP_REMOVED lines=11> */
.L_x_36:
[----:B------:R0:W3:Y:S04]  /*20d0*/  SHFL.BFLY PT, R12, R29, R3, 0x1f ;  /* 0x0c001f031d0c7589 */ /* 0x0000e800000e0000 */
[----:B------:R0:W4:Y:S02]  /*20e0*/  SHFL.BFLY PT, R13, R16, R3, 0x1f ;  /* 0x0c001f03100d7589 */ /* 0x00012400000e0000 */
.L_x_37:
        /* <DEDUP_REMOVED lines=20> */
.L_x_38:
[----:B------:R0:W3:Y:S04]  /*2230*/  SHFL.BFLY PT, R12, R29, R4, 0x1f ;  /* 0x0c001f041d0c7589 */ /* 0x0000e800000e0000 */
[----:B------:R0:W4:Y:S02]  /*2240*/  SHFL.BFLY PT, R13, R15, R4, 0x1f ;  /* 0x0c001f040f0d7589 */ /* 0x00012400000e0000 */
.L_x_39:
        /* <DEDUP_REMOVED lines=20> */
.L_x_40:
[----:B------:R0:W1:Y:S04]  /*2390*/  SHFL.BFLY PT, R12, R29, R5, 0x1f ;  /* 0x0c001f051d0c7589 */ /* 0x00006800000e0000 */
[----:B------:R0:W2:Y:S02]  /*23a0*/  SHFL.BFLY PT, R13, R16, R5, 0x1f ;  /* 0x0c001f05100d7589 */ /* 0x0000a400000e0000 */
.L_x_41:
[----:B------:R-:W-:Y:S01]  /*23b0*/  BAR.SYNC.DEFER_BLOCKING 0x0 ;  /* 0x0000000000007b1d */ /* 0x000fe20000010000 */
[----:B-1--4-:R-:W-:Y:S02]  /*23c0*/  FSETP.GEU.AND P0, PT, R29, R12, PT ;  /* 0x0000000c1d00720b */ /* 0x012fe40003f0e000 */
[----:B------:R-:W-:Y:S02]  /*23d0*/  ISETP.NE.AND P1, PT, R25, RZ, PT ;  /* 0x000000ff1900720c */ /* 0x000fe40003f25270 */
[----:B------:R-:W-:Y:S02]  /*23e0*/  SEL R14, RZ, 0x1, P0 ;  /* 0x00000001ff0e7807 */ /* 0x000fe40000000000 */
[----:B------:R-:W-:Y:S02]  /*23f0*/  SGXT.U32 R18, R7, 0x1 ;  /* 0x000000010712781a */ /* 0x000fe40000000000 */
[----:B------:R-:W-:Y:S02]  /*2400*/  ISETP.NE.AND P0, PT, R11, R14, PT ;  /* 0x0000000e0b00720c */ /* 0x000fe40003f05270 */
[----:B------:R-:W-:-:S02]  /*2410*/  LOP3.LUT R10, R18, R10, RZ, 0x3c, !PT ;  /* 0x0000000a120a7212 */ /* 0x000fc400078e3cff */
[----:B------:R-:W-:Y:S02]  /*2420*/  FSEL R12, R12, R29, !P0 ;  /* 0x0000001d0c0c7208 */ /* 0x000fe40004000000 */
[----:B0-2---:R-:W-:-:S03]  /*2430*/  FSEL R13, R13, R16, !P0 ;  /* 0x000000100d0d7208 */ /* 0x005fc60004000000 */
[----:B------:R-:W0:Y:S04]  /*2440*/  SHFL.BFLY PT, R15, R12, 0x1, 0x1f ;  /* 0x0c201f000c0f7f89 */ /* 0x000e2800000e0000 */
[----:B------:R-:W1:Y:S01]  /*2450*/  SHFL.BFLY PT, R14, R13, 0x1, 0x1f ;  /* 0x0c201f000d0e7f89 */ /* 0x000e6200000e0000 */
[----:B0-----:R-:W-:-:S04]  /*2460*/  FSETP.GEU.AND P0, PT, R12, R15, PT ;  /* 0x0000000f0c00720b */ /* 0x001fc80003f0e000 */
[----:B------:R-:W-:-:S04]  /*2470*/  SEL R11, RZ, 0x1, P0 ;  /* 0x00000001ff0b7807 */ /* 0x000fc80000000000 */
[----:B------:R-:W-:-:S04]  /*2480*/  ISETP.NE.AND P0, PT, R10, R11, PT ;  /* 0x0000000b0a00720c */ /* 0x000fc80003f05270 */
[----:B-1----:R-:W-:Y:S02]  /*2490*/  FSEL R11, R14, R13, !P0 ;  /* 0x0000000d0e0b7208 */ /* 0x002fe40004000000 */
[----:B------:R-:W-:Y:S01]  /*24a0*/  FSEL R10, R15, R12, !P0 ;  /* 0x0000000c0f0a7208 */ /* 0x000fe20004000000 */
[----:B------:R-:W-:Y:S06]  /*24b0*/  @P1 BRA `(.L_x_42) ;  /* 0x0000000000401947 */ /* 0x000fec0003800000 */
[----:B------:R-:W0:Y:S01]  /*24c0*/  LDC.64 R16, c[0x0][0x398] ;  /* 0x0000e600ff107b82 */ /* 0x000e220000000a00 */
[----:B------:R-:W-:Y:S02]  /*24d0*/  IMAD.MOV.U32 R12, RZ, RZ, RZ ;  /* 0x000000ffff0c7224 */ /* 0x000fe400078e00ff */
[----:B------:R-:W-:-:S05]  /*24e0*/  IMAD.MOV.U32 R13, RZ, RZ, 0x1 ;  /* 0x00000001ff0d7424 */ /* 0x000fca00078e00ff */
[----:B0-----:R-:W2:Y:S01]  /*24f0*/  ATOMG.E.CAS.STRONG.GPU PT, R12, [R16], R12, R13 ;  /* 0x0000000c100c73a9 */ /* 0x001ea200001ee10d */
[----:B------:R-:W-:Y:S01]  /*2500*/  IMAD.MOV.U32 R15, RZ, RZ, 0x1 ;  /* 0x00000001ff0f7424 */ /* 0x000fe200078e00ff */
[----:B--2---:R-:W-:-:S13]  /*2510*/  ISETP.NE.AND P0, PT, R12, 0x1, PT ;  /* 0x000000010c00780c */ /* 0x004fda0003f05270 */
[----:B------:R-:W-:Y:S05]  /*2520*/  @P0 BRA `(.L_x_42) ;  /* 0x0000000000240947 */ /* 0x000fea0003800000 */
[----:B------:R-:W-:-:S07]  /*2530*/  IMAD.MOV.U32 R12, RZ, RZ, 0x8 ;  /* 0x00000008ff0c7424 */ /* 0x000fce00078e00ff */
.L_x_43:
[----:B------:R-:W-:Y:S01]  /*2540*/  IMAD.MOV.U32 R14, RZ, RZ, RZ ;  /* 0x000000ffff0e7224 */ /* 0x000fe200078e00ff */
[----:B------:R-:W-:Y:S05]  /*2550*/  NANOSLEEP R12 ;  /* 0x0000000c0000735d */ /* 0x000fea0003800000 */
[----:B------:R-:W2:Y:S01]  /*2560*/  ATOMG.E.CAS.STRONG.GPU PT, R14, [R16], R14, R15 ;  /* 0x0000000e100e73a9 */ /* 0x000ea200001ee10f */
[----:B------:R-:W-:-:S04]  /*2570*/  ISETP.GE.U32.AND P0, PT, R12, 0x100, PT ;  /* 0x000001000c00780c */ /* 0x000fc80003f06070 */
[----:B------:R-:W-:-:S04]  /*2580*/  SEL R13, RZ, 0x1, P0 ;  /* 0x00000001ff0d7807 */ /* 0x000fc80000000000 */
[----:B------:R-:W-:Y:S02]  /*2590*/  SHF.L.U32 R12, R12, R13, RZ ;  /* 0x0000000d0c0c7219 */ /* 0x000fe400000006ff */
[----:B--2---:R-:W-:-:S13]  /*25a0*/  ISETP.NE.AND P2, PT, R14, 0x1, PT ;  /* 0x000000010e00780c */ /* 0x004fda0003f45270 */
[----:B------:R-:W-:Y:S05]  /*25b0*/  @!P2 BRA `(.L_x_43) ;  /* 0xfffffffc00e0a947 */ /* 0x000fea000383ffff */
.L_x_42:
[----:B------:R-:W0:Y:S01]  /*25c0*/  LDC.64 R12, c[0x0][0x388] ;  /* 0x0000e200ff0c7b82 */ /* 0x000e220000000a00 */
[----:B------:R-:W-:Y:S07]  /*25d0*/  WARPSYNC.ALL ;  /* 0x0000000000007948 */ /* 0x000fee0003800000 */
[----:B------:R-:W1:Y:S01]  /*25e0*/  LDC.64 R14, c[0x0][0x390] ;  /* 0x0000e400ff0e7b82 */ /* 0x000e620000000a00 */
[----:B0-----:R-:W-:-:S07]  /*25f0*/  IMAD.WIDE.U32 R12, R25, 0x4, R12 ;  /* 0x00000004190c7825 */ /* 0x001fce00078e000c */
[----:B------:R-:W-:Y:S01]  /*2600*/  BAR.SYNC.DEFER_BLOCKING 0x0 ;  /* 0x0000000000007b1d */ /* 0x000fe20000010000 */
[----:B-1----:R-:W-:-:S05]  /*2610*/  IMAD.WIDE.U32 R14, R25, 0x8, R14 ;  /* 0x00000008190e7825 */ /* 0x002fca00078e000e */
[----:B------:R-:W2:Y:S04]  /*2620*/  LDG.E R23, desc[UR12][R12.64] ;  /* 0x0000000c0c177981 */ /* 0x000ea8000c1e1900 */
[----:B------:R-:W3:Y:S01]  /*2630*/  LDG.E.64 R16, desc[UR12][R14.64] ;  /* 0x0000000c0e107981 */ /* 0x000ee2000c1e1b00 */
[----:B------:R-:W-:Y:S01]  /*2640*/  USHF.R.S32.HI UR4, URZ, 0x1f, UR6 ;  /* 0x0000001fff047899 */ /* 0x000fe20008011406 */
[--C-:B------:R-:W-:Y:S02]  /*2650*/  SHF.R.U32.HI R24, RZ, 0x8, R7.reuse ;  /* 0x00000008ff187819 */ /* 0x100fe40000011607 */
[----:B------:R-:W-:Y:S02]  /*2660*/  SHF.R.U32.HI R26, RZ, 0x6, R7 ;  /* 0x00000006ff1a7819 */ /* 0x000fe40000011607 */
[----:B------:R-:W-:-:S02]  /*2670*/  SGXT.U32 R7, R24, 0x1 ;  /* 0x000000011807781a */ /* 0x000fc40000000000 */
[----:B------:R-:W-:Y:S02]  /*2680*/  SGXT.U32 R24, R26, 0x1 ;  /* 0x000000011a18781a */ /* 0x000fe40000000000 */
[----:B--2---:R-:W-:Y:S02]  /*2690*/  FSETP.GT.AND P0, PT, R10, R23, PT ;  /* 0x000000170a00720b */ /* 0x004fe40003f04000 */
[----:B---3--:R-:W-:Y:S02]  /*26a0*/  IADD3 R16, P2, PT, R16, -UR6, RZ ;  /* 0x8000000610107c10 */ /* 0x008fe4000ff5e0ff */
[----:B------:R-:W-:Y:S02]  /*26b0*/  FSEL R23, R23, R10, !P0 ;  /* 0x0000000a17177208 */ /* 0x000fe40004000000 */
[----:B------:R-:W-:Y:S02]  /*26c0*/  IADD3.X R17, PT, PT, R17, ~UR4, RZ, P2, !PT ;  /* 0x8000000411117c10 */ /* 0x000fe400097fe4ff */
[----:B------:R-:W-:-:S05]  /*26d0*/  ISETP.GT.AND P2, PT, R8, 0x1f, PT ;  /* 0x0000001f0800780c */ /* 0x000fca0003f44270 */
[----:B------:R0:W1:Y:S08]  /*26e0*/  @!P0 I2F.S64 R11, R16 ;  /* 0x00000010000b8312 */ /* 0x0000700000301400 */
[----:B0-----:R-:W-:Y:S05]  /*26f0*/  @P2 BRA `(.L_x_44) ;  /* 0x00000000000c2947 */ /* 0x001fea0003800000 */
[----:B------:R0:W2:Y:S04]  /*2700*/  SHFL.BFLY PT, R10, R23, R8, 0x1f ;  /* 0x0c001f08170a7589 */ /* 0x0000a800000e0000 */
[----:B-1----:R0:W1:Y:S01]  /*2710*/  SHFL.BFLY PT, R16, R11, R8, 0x1f ;  /* 0x0c001f080b107589 */ /* 0x00206200000e0000 */
[----:B------:R-:W-:Y:S05]  /*2720*/  BRA `(.L_x_45) ;  /* 0x0000000000247947 */ /* 0x000fea0003800000 */
.L_x_44:
[----:B------:R3:W-:Y:S01]  /*2730*/  STS [R6+UR7], R23 ;  /* 0x0000001706007988 */ /* 0x0007e20008000807 */
[----:B------:R-:W-:-:S03]  /*2740*/  LOP3.LUT R8, R8, 0x7f, R25, 0x78, !PT ;  /* 0x0000007f08087812 */ /* 0x000fc600078e7819 */
[----:B-1----:R3:W-:Y:S01]  /*2750*/  STS [R6+UR8], R11 ;  /* 0x0000000b06007988 */ /* 0x0027e20008000808 */
[C---:B------:R-:W-:Y:S02]  /*2760*/  LEA R10, R8.reuse, UR7, 0x2 ;  /* 0x00000007080a7c11 */ /* 0x040fe4000f8e10ff */
[----:B------:R-:W-:Y:S01]  /*2770*/  LEA R8, R8, UR8, 0x2 ;  /* 0x0000000808087c11 */ /* 0x000fe2000f8e10ff */
[----:B------:R-:W-:Y:S06]  /*2780*/  BAR.SYNC.DEFER_BLOCKING 0x0 ;  /* 0x0000000000007b1d */ /* 0x000fec0000010000 */
[----:B------:R-:W4:Y:S04]  /*2790*/  LDS R10, [R10] ;  /* 0x000000000a0a7984 */ /* 0x000f280000000800 */
[----:B------:R3:W0:Y:S01]  /*27a0*/  LDS R16, [R8] ;  /* 0x0000000008107984 */ /* 0x0006220000000800 */
[----:B------:R-:W-:Y:S06]  /*27b0*/  BAR.SYNC.DEFER_BLOCKING 0x0 ;  /* 0x0000000000007b1d */ /* 0x000fec0000010000 */
.L_x_45:
[----:B------:R-:W-:Y:S02]  /*27c0*/  ISETP.GE.AND P2, PT, R0, 0x20, PT ;  /* 0x000000200000780c */ /* 0x000fe40003f46270 */
[----:B--2-4-:R-:W-:-:S04]  /*27d0*/  FSETP.GEU.AND P0, PT, R23, R10, PT ;  /* 0x0000000a1700720b */ /* 0x014fc80003f0e000 */
[----:B------:R-:W-:-:S04]  /*27e0*/  ISETP.EQ.XOR P0, PT, R7, R24, P0 ;  /* 0x000000180700720c */ /* 0x000fc80000702a70 */
[----:B01-3--:R-:W-:Y:S02]  /*27f0*/  FSEL R11, R16, R11, P0 ;  /* 0x0000000b100b7208 */ /* 0x00bfe40000000000 */
[----:B------:R-:W-:Y:S01]  /*2800*/  FSEL R23, R10, R23, P0 ;  /* 0x000000170a177208 */ /* 0x000fe20000000000 */
[----:B------:R-:W-:Y:S06]  /*2810*/  @!P2 BRA `(.L_x_46) ;  /* 0x000000000028a947 */ /* 0x000fec0003800000 */
        /* <DEDUP_REMOVED lines=10> */
.L_x_46:
[----:B------:R3:W4:Y:S04]  /*28c0*/  SHFL.BFLY PT, R8, R23, R0, 0x1f ;  /* 0x0c001f0017087589 */ /* 0x00072800000e0000 */
[----:B------:R3:W0:Y:S02]  /*28d0*/  SHFL.BFLY PT, R10, R11, R0, 0x1f ;  /* 0x0c001f000b0a7589 */ /* 0x00062400000e0000 */
.L_x_47:
[----:B------:R-:W-:Y:S02]  /*28e0*/  ISETP.GE.AND P2, PT, R2, 0x20, PT ;  /* 0x000000200200780c */ /* 0x000fe40003f46270 */
[----:B-1--4-:R-:W-:-:S04]  /*28f0*/  FSETP.GEU.AND P0, PT, R23, R8, PT ;  /* 0x000000081700720b */ /* 0x012fc80003f0e000 */
        /* <DEDUP_REMOVED lines=14> */
.L_x_48:
[----:B------:R3:W4:Y:S04]  /*29e0*/  SHFL.BFLY PT, R0, R23, R2, 0x1f ;  /* 0x0c001f0217007589 */ /* 0x00072800000e0000 */
[----:B------:R3:W0:Y:S02]  /*29f0*/  SHFL.BFLY PT, R8, R11, R2, 0x1f ;  /* 0x0c001f020b087589 */ /* 0x00062400000e0000 */
.L_x_49:
        /* <DEDUP_REMOVED lines=12> */
[----:B------:R-:W4:Y:S04]  /*2ac0*/  LDS R0, [R0] ;  /* 0x0000000000007984 */ /* 0x000f280000000800 */
[----:B------:R-:W0:Y:S01]  /*2ad0*/  LDS R2, [R2] ;  /* 0x0000000002027984 */ /* 0x000e220000000800 */
[----:B------:R-:W-:Y:S06]  /*2ae0*/  BAR.SYNC.DEFER_BLOCKING 0x0 ;  /* 0x0000000000007b1d */ /* 0x000fec0000010000 */
[----:B---3--:R-:W-:Y:S05]  /*2af0*/  BRA `(.L_x_51) ;  /* 0x0000000000087947 */ /* 0x008fea0003800000 */
.L_x_50:
[----:B------:R0:W1:Y:S04]  /*2b00*/  SHFL.BFLY PT, R0, R23, R3, 0x1f ;  /* 0x0c001f0317007589 */ /* 0x00006800000e0000 */
[----:B------:R0:W2:Y:S02]  /*2b10*/  SHFL.BFLY PT, R2, R11, R3, 0x1f ;  /* 0x0c001f030b027589 */ /* 0x0000a400000e0000 */
.L_x_51:
[----:B------:R-:W-:Y:S02]  /*2b20*/  ISETP.GE.AND P2, PT, R4, 0x20, PT ;  /* 0x000000200400780c */ /* 0x000fe40003f46270 */
[----:B-1--4-:R-:W-:-:S04]  /*2b30*/  FSETP.GEU.AND P0, PT, R23, R0, PT ;  /* 0x000000001700720b */ /* 0x012fc80003f0e000 */
[----:B------:R-:W-:-:S04]  /*2b40*/  ISETP.EQ.XOR P0, PT, R7, R21, P0 ;  /* 0x000000150700720c */ /* 0x000fc80000702a70 */
[----:B0-2---:R-:W-:Y:S02]  /*2b50*/  FSEL R11, R2, R11, P0 ;  /* 0x0000000b020b7208 */ /* 0x005fe40000000000 */
        /* <DEDUP_REMOVED lines=12> */
.L_x_52:
[----:B------:R0:W3:Y:S04]  /*2c20*/  SHFL.BFLY PT, R0, R23, R4, 0x1f ;  /* 0x0c001f0417007589 */ /* 0x0000e800000e0000 */
[----:B------:R0:W4:Y:S02]  /*2c30*/  SHFL.BFLY PT, R2, R11, R4, 0x1f ;  /* 0x0c001f040b027589 */ /* 0x00012400000e0000 */
.L_x_53:
[----:B------:R-:W-:Y:S02]  /*2c40*/  ISETP.GE.AND P2, PT, R5, 0x20, PT ;  /* 0x000000200500780c */ /* 0x000fe40003f46270 */
[----:B-1-3--:R-:W-:-:S04]  /*2c50*/  FSETP.GEU.AND P0, PT, R23, R0, PT ;  /* 0x000000001700720b */ /* 0x00afc80003f0e000 */
[----:B------:R-:W-:-:S04]  /*2c60*/  ISETP.EQ.XOR P0, PT, R7, R20, P0 ;  /* 0x000000140700720c */ /* 0x000fc80000702a70 */
[----:B0-2-4-:R-:W-:Y:S02]  /*2c70*/  FSEL R11, R2, R11, P0 ;  /* 0x0000000b020b7208 */ /* 0x015fe40000000000 */
        /* <DEDUP_REMOVED lines=12> */
.L_x_54:
[----:B------:R0:W1:Y:S04]  /*2d40*/  SHFL.BFLY PT, R0, R23, R5, 0x1f ;  /* 0x0c001f0517007589 */ /* 0x00006800000e0000 */
[----:B------:R0:W2:Y:S02]  /*2d50*/  SHFL.BFLY PT, R2, R11, R5, 0x1f ;  /* 0x0c001f050b027589 */ /* 0x0000a400000e0000 */
.L_x_55:
[----:B-1--4-:R-:W-:Y:S01]  /*2d60*/  FSETP.GEU.AND P0, PT, R23, R0, PT ;  /* 0x000000001700720b */ /* 0x012fe20003f0e000 */
[----:B------:R-:W1:Y:S03]  /*2d70*/  LDCU UR4, c[0x0][0x3a4] ;  /* 0x00007480ff0477ac */ /* 0x000e660008000800 */
[----:B------:R-:W-:-:S04]  /*2d80*/  ISETP.EQ.XOR P0, PT, R7, R19, P0 ;  /* 0x000000130700720c */ /* 0x000fc80000702a70 */
[----:B------:R-:W-:Y:S02]  /*2d90*/  FSEL R4, R0, R23, P0 ;  /* 0x0000001700047208 */ /* 0x000fe40000000000 */
[----:B0-2---:R-:W-:-:S03]  /*2da0*/  FSEL R0, R2, R11, P0 ;  /* 0x0000000b02007208 */ /* 0x005fc60000000000 */
[----:B------:R-:W0:Y:S04]  /*2db0*/  SHFL.BFLY PT, R5, R4, 0x1, 0x1f ;  /* 0x0c201f0004057f89 */ /* 0x000e2800000e0000 */
[----:B------:R-:W2:Y:S01]  /*2dc0*/  SHFL.BFLY PT, R3, R0, 0x1, 0x1f ;  /* 0x0c201f0000037f89 */ /* 0x000ea200000e0000 */
[----:B-1----:R-:W-:-:S13]  /*2dd0*/  ISETP.GE.U32.AND P2, PT, R25, UR4, PT ;  /* 0x0000000419007c0c */ /* 0x002fda000bf46070 */
[----:B------:R-:W-:Y:S02]  /*2de0*/  @!P2 I2FP.F32.S32 R2, UR6 ;  /* 0x000000060002ac45 */ /* 0x000fe40008201400 */
[----:B0-----:R-:W-:-:S04]  /*2df0*/  FSETP.GEU.AND P0, PT, R4, R5, PT ;  /* 0x000000050400720b */ /* 0x001fc80003f0e000 */
[----:B------:R-:W-:-:S04]  /*2e00*/  ISETP.EQ.XOR P0, PT, R7, R18, P0 ;  /* 0x000000120700720c */ /* 0x000fc80000702a70 */
[----:B--2---:R-:W-:Y:S02]  /*2e10*/  FSEL R3, R3, R0, P0 ;  /* 0x0000000003037208 */ /* 0x004fe40000000000 */
[----:B------:R-:W-:-:S03]  /*2e20*/  FSEL R5, R5, R4, P0 ;  /* 0x0000000405057208 */ /* 0x000fc60000000000 */
[----:B------:R-:W-:Y:S02]  /*2e30*/  @!P2 FADD R2, R3, R2 ;  /* 0x000000020302a221 */ /* 0x000fe40000000000 */
[----:B------:R0:W-:Y:S04]  /*2e40*/  @!P2 STG.E desc[UR12][R12.64], R5 ;  /* 0x000000050c00a986 */ /* 0x0001e8000c10190c */
[----:B------:R-:W1:Y:S02]  /*2e50*/  @!P2 F2I.S64.TRUNC R2, R2 ;  /* 0x000000020002a311 */ /* 0x000e64000020d900 */
[----:B-1----:R0:W-:Y:S01]  /*2e60*/  @!P2 STG.E.64 desc[UR12][R14.64], R2 ;  /* 0x000000020e00a986 */ /* 0x0021e2000c101b0c */
[----:B------:R-:W-:Y:S06]  /*2e70*/  MEMBAR.SC.GPU ;  /* 0x0000000000007992 */ /* 0x000fec0000002000 */
[----:B------:R-:W-:-:S00]  /*2e80*/  ERRBAR ;  /* 0x00000000000079ab */ /* 0x000fc00000000000 */
[----:B------:R-:W-:Y:S06]  /*2e90*/  CGAERRBAR ;  /* 0x00000000000075ab */ /* 0x000fec0000000000 */
[----:B------:R-:W-:Y:S02]  /*2ea0*/  CCTL.IVALL ;  /* 0x00000000ff00798f */ /* 0x000fe40002000000 */
[----:B------:R-:W-:Y:S06]  /*2eb0*/  BAR.SYNC.DEFER_BLOCKING 0x0 ;  /* 0x0000000000007b1d */ /* 0x000fec0000010000 */
[----:B------:R-:W-:Y:S04]  /*2ec0*/  BSSY.RECONVERGENT B0, `(.L_x_56) ;  /* 0x0000008000007945 */ /* 0x000fe80003800200 */
[----:B------:R-:W-:Y:S05]  /*2ed0*/  @P1 BRA `(.L_x_57) ;  /* 0x0000000000181947 */ /* 0x000fea0003800000 */
[----:B0-----:R-:W0:Y:S02]  /*2ee0*/  LDC.64 R2, c[0x0][0x398] ;  /* 0x0000e600ff027b82 */ /* 0x001e240000000a00 */
[----:B0-----:R1:W5:Y:S01]  /*2ef0*/  ATOMG.E.EXCH.STRONG.GPU PT, RZ, desc[UR12][R2.64], RZ ;  /* 0x800000ff02ff79a8 */ /* 0x001362000c1ef10c */
[----:B------:R-:W-:Y:S06]  /*2f00*/  MEMBAR.SC.GPU ;  /* 0x0000000000007992 */ /* 0x000fec0000002000 */
[----:B------:R-:W-:-:S00]  /*2f10*/  ERRBAR ;  /* 0x00000000000079ab */ /* 0x000fc00000000000 */
[----:B------:R-:W-:Y:S06]  /*2f20*/  CGAERRBAR ;  /* 0x00000000000075ab */ /* 0x000fec0000000000 */
[----:B------:R-:W-:Y:S01]  /*2f30*/  CCTL.IVALL ;  /* 0x00000000ff00798f */ /* 0x000fe20002000000 */
.L_x_57:
[----:B------:R-:W-:Y:S05]  /*2f40*/  BSYNC.RECONVERGENT B0 ;  /* 0x0000000000007941 */ /* 0x000fea0003800200 */
.L_x_56:
[----:B------:R-:W-:Y:S06]  /*2f50*/  BAR.SYNC.DEFER_BLOCKING 0x0 ;  /* 0x0000000000007b1d */ /* 0x000fec0000010000 */
[----:B------:R-:W-:Y:S05]  /*2f60*/  EXIT ;  /* 0x000000000000794d */ /* 0x000fea0003800000 */
        .type           $bitonic_sort$__internal_accurate_pow,@function
        .size           $bitonic_sort$__internal_accurate_pow,(.L_x_60 - $bitonic_sort$__internal_accurate_pow)
$bitonic_sort$__internal_accurate_pow:
[----:B------:R-:W0:Y:S01]  /*2f70*/  MUFU.RCP64H R15, 2 ;  /* 0x40000000000f7908 */ /* 0x000e220000001800 */
[----:B------:R-:W-:Y:S01]  /*2f80*/  IMAD.MOV.U32 R8, RZ, RZ, 0x0 ;  /* 0x00000000ff087424 */ /* 0x000fe200078e00ff */
[----:B------:R-:W-:Y:S01]  /*2f90*/  UMOV UR10, 0x7d2cafe2 ;  /* 0x7d2cafe2000a7882 */ /* 0x000fe20000000000 */
[----:B------:R-:W-:Y:S01]  /*2fa0*/  IMAD.MOV.U32 R9, RZ, RZ, 0x40000000 ;  /* 0x40000000ff097424 */ /* 0x000fe200078e00ff */
[----:B------:R-:W-:Y:S01]  /*2fb0*/  UMOV UR11, 0x3eb0f5ff ;  /* 0x3eb0f5ff000b7882 */ /* 0x000fe20000000000 */
[----:B------:R-:W-:Y:S01]  /*2fc0*/  IMAD.MOV.U32 R14, RZ, RZ, RZ ;  /* 0x000000ffff0e7224 */ /* 0x000fe200078e00ff */
[----:B------:R-:W-:Y:S01]  /*2fd0*/  ULOP3.LUT UR5, UR9, 0xff0fffff, URZ, 0xc0, !UPT ;  /* 0xff0fffff09057892 */ /* 0x000fe2000f8ec0ff */
[----:B------:R-:W-:Y:S02]  /*2fe0*/  IMAD.MOV.U32 R10, RZ, RZ, 0x41ad3b5a ;  /* 0x41ad3b5aff0a7424 */ /* 0x000fe400078e00ff */
[----:B------:R-:W-:Y:S02]  /*2ff0*/  IMAD.MOV.U32 R11, RZ, RZ, 0x3ed0f5d2 ;  /* 0x3ed0f5d2ff0b7424 */ /* 0x000fe400078e00ff */
[----:B0-----:R-:W-:-:S08]  /*3000*/  DFMA R8, R14, -R8, 1 ;  /* 0x3ff000000e08742b */ /* 0x001fd00000000808 */
[----:B------:R-:W-:-:S08]  /*3010*/  DFMA R8, R8, R8, R8 ;  /* 0x000000080808722b */ /* 0x000fd00000000008 */
[----:B------:R-:W-:-:S08]  /*3020*/  DFMA R14, R14, R8, R14 ;  /* 0x000000080e0e722b */ /* 0x000fd0000000000e */
[----:B------:R-:W-:-:S08]  /*3030*/  DMUL R8, RZ, R14 ;  /* 0x0000000eff087228 */ /* 0x000fd00000000000 */
[----:B------:R-:W-:-:S08]  /*3040*/  DFMA R8, RZ, R14, R8 ;  /* 0x0000000eff08722b */ /* 0x000fd00000000008 */
[----:B------:R-:W-:Y:S02]  /*3050*/  DMUL R20, R8, R8 ;  /* 0x0000000808147228 */ /* 0x000fe40000000000 */
[----:B------:R-:W-:-:S06]  /*3060*/  DADD R12, RZ, -R8 ;  /* 0x00000000ff0c7229 */ /* 0x000fcc0000000808 */
[----:B------:R-:W-:Y:S01]  /*3070*/  DFMA R10, R20, UR10, R10 ;  /* 0x0000000a140a7c2b */ /* 0x000fe2000800000a */
[----:B------:R-:W-:Y:S01]  /*3080*/  UMOV UR10, 0x75488a3f ;  /* 0x75488a3f000a7882 */ /* 0x000fe20000000000 */
[----:B------:R-:W-:Y:S01]  /*3090*/  UMOV UR11, 0x3ef3b20a ;  /* 0x3ef3b20a000b7882 */ /* 0x000fe20000000000 */
[----:B------:R-:W-:-:S05]  /*30a0*/  DADD R12, R12, R12 ;  /* 0x000000000c0c7229 */ /* 0x000fca000000000c */
[----:B------:R-:W-:Y:S01]  /*30b0*/  DFMA R18, R20, R10, UR10 ;  /* 0x0000000a14127e2b */ /* 0x000fe2000800000a */
[----:B------:R-:W-:Y:S01]  /*30c0*/  UMOV UR10, 0xe4faecd5 ;  /* 0xe4faecd5000a7882 */ /* 0x000fe20000000000 */
[----:B------:R-:W-:Y:S01]  /*30d0*/  UMOV UR11, 0x3f1745cd ;  /* 0x3f1745cd000b7882 */ /* 0x000fe20000000000 */
[----:B------:R-:W-:-:S05]  /*30e0*/  DFMA R12, RZ, -R8, R12 ;  /* 0x80000008ff0c722b */ /* 0x000fca000000000c */
[----:B------:R-:W-:Y:S01]  /*30f0*/  DFMA R18, R20, R18, UR10 ;  /* 0x0000000a14127e2b */ /* 0x000fe20008000012 */
[----:B------:R-:W-:Y:S01]  /*3100*/  UMOV UR10, 0x258a578b ;  /* 0x258a578b000a7882 */ /* 0x000fe20000000000 */
[----:B------:R-:W-:Y:S01]  /*3110*/  UMOV UR11, 0x3f3c71c7 ;  /* 0x3f3c71c7000b7882 */ /* 0x000fe20000000000 */
[----:B------:R-:W-:Y:S02]  /*3120*/  DMUL R12, R14, R12 ;  /* 0x0000000c0e0c7228 */ /* 0x000fe40000000000 */
[----:B------:R-:W-:-:S03]  /*3130*/  DMUL R14, R8, R8 ;  /* 0x00000008080e7228 */ /* 0x000fc60000000000 */
[----:B------:R-:W-:Y:S01]  /*3140*/  DFMA R18, R20, R18, UR10 ;  /* 0x0000000a14127e2b */ /* 0x000fe20008000012 */
[----:B------:R-:W-:Y:S01]  /*3150*/  UMOV UR10, 0x9242b910 ;  /* 0x9242b910000a7882 */ /* 0x000fe20000000000 */
[----:B------:R-:W-:-:S06]  /*3160*/  UMOV UR11, 0x3f624924 ;  /* 0x3f624924000b7882 */ /* 0x000fcc0000000000 */
[----:B------:R-:W-:Y:S01]  /*3170*/  DFMA R18, R20, R18, UR10 ;  /* 0x0000000a14127e2b */ /* 0x000fe20008000012 */
[----:B------:R-:W-:Y:S01]  /*3180*/  UMOV UR10, 0x99999dfb ;  /* 0x99999dfb000a7882 */ /* 0x000fe20000000000 */
[----:B------:R-:W-:-:S06]  /*3190*/  UMOV UR11, 0x3f899999 ;  /* 0x3f899999000b7882 */ /* 0x000fcc0000000000 */
[----:B------:R-:W-:Y:S01]  /*31a0*/  DFMA R18, R20, R18, UR10 ;  /* 0x0000000a14127e2b */ /* 0x000fe20008000012 */
[----:B------:R-:W-:Y:S01]  /*31b0*/  UMOV UR10, 0x55555555 ;  /* 0x55555555000a7882 */ /* 0x000fe20000000000 */
[----:B------:R-:W-:-:S06]  /*31c0*/  UMOV UR11, 0x3fb55555 ;  /* 0x3fb55555000b7882 */ /* 0x000fcc0000000000 */
[----:B------:R-:W-:-:S08]  /*31d0*/  DFMA R10, R20, R18, UR10 ;  /* 0x0000000a140a7e2b */ /* 0x000fd00008000012 */
[----:B------:R-:W-:Y:S01]  /*31e0*/  DADD R16, -R10, UR10 ;  /* 0x0000000a0a107e29 */ /* 0x000fe20008000100 */
[----:B------:R-:W-:Y:S01]  /*31f0*/  UMOV UR10, 0xb9e7b0 ;  /* 0x00b9e7b0000a7882 */ /* 0x000fe20000000000 */
[----:B------:R-:W-:-:S06]  /*3200*/  UMOV UR11, 0x3c46a4cb ;  /* 0x3c46a4cb000b7882 */ /* 0x000fcc0000000000 */
[----:B------:R-:W-:Y:S02]  /*3210*/  DFMA R16, R20, R18, R16 ;  /* 0x000000121410722b */ /* 0x000fe40000000010 */
[----:B------:R-:W-:Y:S01]  /*3220*/  DFMA R20, R8, R8, -R14 ;  /* 0x000000080814722b */ /* 0x000fe2000000080e */
[----:B------:R-:W-:Y:S02]  /*3230*/  VIADD R19, R13, 0x100000 ;  /* 0x001000000d137836 */ /* 0x000fe40000000000 */
[----:B------:R-:W-:-:S03]  /*3240*/  IMAD.MOV.U32 R18, RZ, RZ, R12 ;  /* 0x000000ffff127224 */ /* 0x000fc600078e000c */
[----:B------:R-:W-:Y:S01]  /*3250*/  DADD R16, R16, -UR10 ;  /* 0x8000000a10107e29 */ /* 0x000fe20008000000 */
[----:B------:R-:W-:Y:S01]  /*3260*/  UMOV UR10, 0x0 ;  /* 0x00000000000a7882 */ /* 0x000fe20000000000 */
[----:B------:R-:W-:Y:S01]  /*3270*/  UMOV UR11, 0x3ff00000 ;  /* 0x3ff00000000b7882 */ /* 0x000fe20000000000 */
[C---:B------:R-:W-:Y:S02]  /*3280*/  DFMA R18, R8.reuse, R18, R20 ;  /* 0x000000120812722b */ /* 0x040fe40000000014 */
[----:B------:R-:W-:-:S08]  /*3290*/  DMUL R20, R8, R14 ;  /* 0x0000000e08147228 */ /* 0x000fd00000000000 */
[----:B------:R-:W-:-:S08]  /*32a0*/  DFMA R22, R8, R14, -R20 ;  /* 0x0000000e0816722b */ /* 0x000fd00000000814 */
[----:B------:R-:W-:Y:S02]  /*32b0*/  DFMA R22, R12, R14, R22 ;  /* 0x0000000e0c16722b */ /* 0x000fe40000000016 */
[----:B------:R-:W-:-:S06]  /*32c0*/  DADD R14, R10, R16 ;  /* 0x000000000a0e7229 */ /* 0x000fcc0000000010 */
[----:B------:R-:W-:Y:S02]  /*32d0*/  DFMA R18, R8, R18, R22 ;  /* 0x000000120812722b */ /* 0x000fe40000000016 */
[----:B------:R-:W-:-:S08]  /*32e0*/  DADD R22, R10, -R14 ;  /* 0x000000000a167229 */ /* 0x000fd0000000080e */
[----:B------:R-:W-:Y:S02]  /*32f0*/  DADD R22, R16, R22 ;  /* 0x0000000010167229 */ /* 0x000fe40000000016 */
[----:B------:R-:W-:-:S08]  /*3300*/  DMUL R16, R14, R20 ;  /* 0x000000140e107228 */ /* 0x000fd00000000000 */
[----:B------:R-:W-:-:S08]  /*3310*/  DFMA R10, R14, R20, -R16 ;  /* 0x000000140e0a722b */ /* 0x000fd00000000810 */
[----:B------:R-:W-:-:S08]  /*3320*/  DFMA R10, R14, R18, R10 ;  /* 0x000000120e0a722b */ /* 0x000fd0000000000a */
[----:B------:R-:W-:-:S08]  /*3330*/  DFMA R22, R22, R20, R10 ;  /* 0x000000141616722b */ /* 0x000fd0000000000a */
[----:B------:R-:W-:-:S08]  /*3340*/  DADD R10, R16, R22 ;  /* 0x00000000100a7229 */ /* 0x000fd00000000016 */
[--C-:B------:R-:W-:Y:S02]  /*3350*/  DADD R14, R8, R10.reuse ;  /* 0x00000000080e7229 */ /* 0x100fe4000000000a */
[----:B------:R-:W-:-:S06]  /*3360*/  DADD R16, R16, -R10 ;  /* 0x0000000010107229 */ /* 0x000fcc000000080a */
[----:B------:R-:W-:Y:S02]  /*3370*/  DADD R8, R8, -R14 ;  /* 0x0000000008087229 */ /* 0x000fe4000000080e */
[----:B------:R-:W-:-:S06]  /*3380*/  DADD R16, R22, R16 ;  /* 0x0000000016107229 */ /* 0x000fcc0000000010 */
[----:B------:R-:W-:Y:S01]  /*3390*/  DADD R8, R10, R8 ;  /* 0x000000000a087229 */ /* 0x000fe20000000008 */
[----:B------:R-:W-:Y:S02]  /*33a0*/  IMAD.MOV.U32 R10, RZ, RZ, -0x105c611 ;  /* 0xfefa39efff0a7424 */ /* 0x000fe400078e00ff */
[----:B------:R-:W-:-:S05]  /*33b0*/  IMAD.MOV.U32 R11, RZ, RZ, 0x3fe62e42 ;  /* 0x3fe62e42ff0b7424 */ /* 0x000fca00078e00ff */
[----:B------:R-:W-:Y:S01]  /*33c0*/  DADD R16, R16, R8 ;  /* 0x0000000010107229 */ /* 0x000fe20000000008 */
[----:B------:R-:W-:Y:S02]  /*33d0*/  IMAD.MOV.U32 R8, RZ, RZ, -0x105c611 ;  /* 0xfefa39efff087424 */ /* 0x000fe400078e00ff */
[----:B------:R-:W-:-:S05]  /*33e0*/  IMAD.MOV.U32 R9, RZ, RZ, 0x3fe62e42 ;  /* 0x3fe62e42ff097424 */ /* 0x000fca00078e00ff */
[----:B------:R-:W-:-:S08]  /*33f0*/  DADD R16, R12, R16 ;  /* 0x000000000c107229 */ /* 0x000fd00000000010 */
[----:B------:R-:W-:-:S08]  /*3400*/  DADD R12, R14, R16 ;  /* 0x000000000e0c7229 */ /* 0x000fd00000000010 */
[--C-:B------:R-:W-:Y:S02]  /*3410*/  DFMA R8, R8, UR10, R12.reuse ;  /* 0x0000000a08087c2b */ /* 0x100fe4000800000c */
[----:B------:R-:W-:-:S06]  /*3420*/  DADD R18, R14, -R12 ;  /* 0x000000000e127229 */ /* 0x000fcc000000080c */
[----:B------:R-:W-:Y:S02]  /*3430*/  DFMA R14, -R10, 1, R8 ;  /* 0x3ff000000a0e782b */ /* 0x000fe40000000108 */
[----:B------:R-:W-:-:S06]  /*3440*/  DADD R18, R16, R18 ;  /* 0x0000000010127229 */ /* 0x000fcc0000000012 */
[----:B------:R-:W-:-:S08]  /*3450*/  DADD R14, -R12, R14 ;  /* 0x000000000c0e7229 */ /* 0x000fd0000000010e */
[----:B------:R-:W-:Y:S01]  /*3460*/  DADD R18, R18, -R14 ;  /* 0x0000000012127229 */ /* 0x000fe2000000080e */
[----:B------:R-:W-:Y:S02]  /*3470*/  IMAD.MOV.U32 R14, RZ, RZ, 0x3b39803f ;  /* 0x3b39803fff0e7424 */ /* 0x000fe400078e00ff */
[----:B------:R-:W-:-:S06]  /*3480*/  IMAD.MOV.U32 R15, RZ, RZ, 0x3c7abc9e ;  /* 0x3c7abc9eff0f7424 */ /* 0x000fcc00078e00ff */
[----:B------:R-:W-:Y:S01]  /*3490*/  DFMA R14, R14, UR10, R18 ;  /* 0x0000000a0e0e7c2b */ /* 0x000fe20008000012 */
[----:B------:R-:W-:Y:S01]  /*34a0*/  USHF.L.U32 UR10, UR9, 0x1, URZ ;  /* 0x00000001090a7899 */ /* 0x000fe200080006ff */
[----:B------:R-:W-:-:S03]  /*34b0*/  UMOV UR11, 0x3c7abc9e ;  /* 0x3c7abc9e000b7882 */ /* 0x000fc60000000000 */
[----:B------:R-:W-:-:S03]  /*34c0*/  UISETP.GT.U32.AND UP0, UPT, UR10, -0x2000001, UPT ;  /* 0xfdffffff0a00788c */ /* 0x000fc6000bf04070 */
[----:B------:R-:W-:Y:S01]  /*34d0*/  DADD R12, R8, R14 ;  /* 0x00000000080c7229 */ /* 0x000fe2000000000e */
[----:B------:R-:W-:Y:S01]  /*34e0*/  USEL UR5, UR5, UR9, UP0 ;  /* 0x0000000905057287 */ /* 0x000fe20008000000 */
[----:B------:R-:W-:-:S06]  /*34f0*/  UMOV UR10, 0x3b39803f ;  /* 0x3b39803f000a7882 */ /* 0x000fcc0000000000 */
[----:B------:R-:W-:Y:S02]  /*3500*/  DADD R8, R8, -R12 ;  /* 0x0000000008087229 */ /* 0x000fe4000000080c */
[----:B------:R-:W-:-:S06]  /*3510*/  DMUL R16, R12, UR4 ;  /* 0x000000040c107c28 */ /* 0x000fcc0008000000 */
[----:B------:R-:W-:Y:S02]  /*3520*/  DADD R8, R14, R8 ;  /* 0x000000000e087229 */ /* 0x000fe40000000008 */
[----:B------:R-:W-:Y:S01]  /*3530*/  DFMA R12, R12, UR4, -R16 ;  /* 0x000000040c0c7c2b */ /* 0x000fe20008000810 */
[----:B------:R-:W-:Y:S02]  /*3540*/  IMAD.MOV.U32 R14, RZ, RZ, 0x652b82fe ;  /* 0x652b82feff0e7424 */ /* 0x000fe400078e00ff */
[----:B------:R-:W-:-:S05]  /*3550*/  IMAD.MOV.U32 R15, RZ, RZ, 0x3ff71547 ;  /* 0x3ff71547ff0f7424 */ /* 0x000fca00078e00ff */
[----:B------:R-:W-:-:S08]  /*3560*/  DFMA R12, R8, UR4, R12 ;  /* 0x00000004080c7c2b */ /* 0x000fd0000800000c */
[----:B------:R-:W-:-:S08]  /*3570*/  DADD R8, R16, R12 ;  /* 0x0000000010087229 */ /* 0x000fd0000000000c */
[----:B------:R-:W-:Y:S02]  /*3580*/  DFMA R14, R8, R14, 6.75539944105574400000e+15 ;  /* 0x43380000080e742b */ /* 0x000fe4000000000e */
[----:B------:R-:W-:Y:S01]  /*3590*/  FSETP.GEU.AND P0, PT, |R9|, 4.1917929649353027344, PT ;  /* 0x4086232b0900780b */ /* 0x000fe20003f0e200 */
[----:B------:R-:W-:-:S05]  /*35a0*/  DADD R16, R16, -R8 ;  /* 0x0000000010107229 */ /* 0x000fca0000000808 */
[----:B------:R-:W-:-:S03]  /*35b0*/  DADD R18, R14, -6.75539944105574400000e+15 ;  /* 0xc33800000e127429 */ /* 0x000fc60000000000 */
[----:B------:R-:W-:-:S05]  /*35c0*/  DADD R12, R12, R16 ;  /* 0x000000000c0c7229 */ /* 0x000fca0000000010 */
[----:B------:R-:W-:-:S08]  /*35d0*/  DFMA R10, R18, -R10, R8 ;  /* 0x8000000a120a722b */ /* 0x000fd00000000008 */
[----:B------:R-:W-:Y:S01]  /*35e0*/  DFMA R18, R18, -UR10, R10 ;  /* 0x8000000a12127c2b */ /* 0x000fe2000800000a */
[----:B------:R-:W-:Y:S01]  /*35f0*/  UMOV UR10, 0x69ce2bdf ;  /* 0x69ce2bdf000a7882 */ /* 0x000fe20000000000 */
[----:B------:R-:W-:Y:S01]  /*3600*/  IMAD.MOV.U32 R10, RZ, RZ, -0x35dec16 ;  /* 0xfca213eaff0a7424 */ /* 0x000fe200078e00ff */
[----:B------:R-:W-:Y:S01]  /*3610*/  UMOV UR11, 0x3e5ade15 ;  /* 0x3e5ade15000b7882 */ /* 0x000fe20000000000 */
[----:B------:R-:W-:-:S06]  /*3620*/  IMAD.MOV.U32 R11, RZ, RZ, 0x3e928af3 ;  /* 0x3e928af3ff0b7424 */ /* 0x000fcc00078e00ff */
[----:B------:R-:W-:Y:S01]  /*3630*/  DFMA R10, R18, UR10, R10 ;  /* 0x0000000a120a7c2b */ /* 0x000fe2000800000a */
        /* <DEDUP_REMOVED lines=24> */
[----:B------:R-:W-:-:S08]  /*37c0*/  DFMA R10, R18, R10, 1 ;  /* 0x3ff00000120a742b */ /* 0x000fd0000000000a */
[----:B------:R-:W-:-:S10]  /*37d0*/  DFMA R10, R18, R10, 1 ;  /* 0x3ff00000120a742b */ /* 0x000fd4000000000a */
[----:B------:R-:W-:Y:S02]  /*37e0*/  IMAD R17, R14, 0x100000, R11 ;  /* 0x001000000e117824 */ /* 0x000fe400078e020b */
[----:B------:R-:W-:Y:S01]  /*37f0*/  IMAD.MOV.U32 R16, RZ, RZ, R10 ;  /* 0x000000ffff107224 */ /* 0x000fe200078e000a */
[----:B------:R-:W-:Y:S06]  /*3800*/  @!P0 BRA `(.L_x_58) ;  /* 0x0000000000348947 */ /* 0x000fec0003800000 */
[----:B------:R-:W-:Y:S01]  /*3810*/  FSETP.GEU.AND P1, PT, |R9|, 4.2275390625, PT ;  /* 0x408748000900780b */ /* 0x000fe20003f2e200 */
[C---:B------:R-:W-:Y:S02]  /*3820*/  DADD R16, R8.reuse, +INF ;  /* 0x7ff0000008107429 */ /* 0x040fe40000000000 */
[----:B------:R-:W-:-:S08]  /*3830*/  DSETP.GEU.AND P0, PT, R8, RZ, PT ;  /* 0x000000ff0800722a */ /* 0x000fd00003f0e000 */
[----:B------:R-:W-:Y:S02]  /*3840*/  FSEL R16, R16, RZ, P0 ;  /* 0x000000ff10107208 */ /* 0x000fe40000000000 */
[----:B------:R-:W-:Y:S01]  /*3850*/  FSEL R17, R17, RZ, P0 ;  /* 0x000000ff11117208 */ /* 0x000fe20000000000 */
[----:B------:R-:W-:Y:S06]  /*3860*/  @P1 BRA `(.L_x_58) ;  /* 0x00000000001c1947 */ /* 0x000fec0003800000 */
[----:B------:R-:W-:Y:S01]  /*3870*/  LEA.HI R8, R14, R14, RZ, 0x1 ;  /* 0x0000000e0e087211 */ /* 0x000fe200078f08ff */
[----:B------:R-:W-:-:S03]  /*3880*/  IMAD.MOV.U32 R16, RZ, RZ, RZ ;  /* 0x000000ffff107224 */ /* 0x000fc600078e00ff */
[----:B------:R-:W-:-:S05]  /*3890*/  SHF.R.S32.HI R8, RZ, 0x1, R8 ;  /* 0x00000001ff087819 */ /* 0x000fca0000011408 */
[----:B------:R-:W-:Y:S02]  /*38a0*/  IMAD.IADD R9, R14, 0x1, -R8 ;  /* 0x000000010e097824 */ /* 0x000fe400078e0a08 */
[----:B------:R-:W-:-:S03]  /*38b0*/  IMAD R11, R8, 0x100000, R11 ;  /* 0x00100000080b7824 */ /* 0x000fc600078e020b */
[----:B------:R-:W-:-:S06]  /*38c0*/  LEA R17, R9, 0x3ff00000, 0x14 ;  /* 0x3ff0000009117811 */ /* 0x000fcc00078ea0ff */
[----:B------:R-:W-:-:S11]  /*38d0*/  DMUL R16, R10, R16 ;  /* 0x000000100a107228 */ /* 0x000fd60000000000 */
.L_x_58:
[----:B------:R-:W-:Y:S01]  /*38e0*/  DFMA R12, R12, R16, R16 ;  /* 0x000000100c0c722b */ /* 0x000fe20000000010 */
[----:B------:R-:W-:Y:S01]  /*38f0*/  IMAD.MOV.U32 R10, RZ, RZ, R24 ;  /* 0x000000ffff0a7224 */ /* 0x000fe200078e0018 */
[----:B------:R-:W-:Y:S01]  /*3900*/  DSETP.NEU.AND P0, PT, |R16|, +INF , PT ;  /* 0x7ff000001000742a */ /* 0x000fe20003f0d200 */
[----:B------:R-:W-:-:S07]  /*3910*/  IMAD.MOV.U32 R11, RZ, RZ, 0x0 ;  /* 0x00000000ff0b7424 */ /* 0x000fce00078e00ff */
[----:B------:R-:W-:Y:S02]  /*3920*/  FSEL R8, R16, R12, !P0 ;  /* 0x0000000c10087208 */ /* 0x000fe40004000000 */
[----:B------:R-:W-:Y:S01]  /*3930*/  FSEL R9, R17, R13, !P0 ;  /* 0x0000000d11097208 */ /* 0x000fe20004000000 */
[----:B------:R-:W-:Y:S06]  /*3940*/  RET.REL.NODEC R10 `(bitonic_sort) ;  /* 0xffffffc40aac7950 */ /* 0x000fec0003c3ffff */
.L_x_59:
[----:B------:R-:W-:-:S00]  /*3950*/  BRA `(.L_x_59) ;  /* 0xfffffffc00fc7947 */ /* 0x000fc0000383ffff */
[----:B------:R-:W-:-:S00]  /*3960*/  NOP ;  /* 0x0000000000007918 */ /* 0x000fc00000000000 */
        /* <DEDUP_REMOVED lines=9> */
.L_x_60:


//--------------------- .nv.shared.bitonic_sort   --------------------------
	.section	.nv.shared.bitonic_sort,"aw",@nobits
	.sectionflags	@""
	.align	4
.nv.shared.bitonic_sort:
	.zero		2048


//--------------------- .nv.shared.reserved.0     --------------------------
	.section	.nv.shared.reserved.0,"aw",@nobits
	.weak		__nv_reservedSMEM_offset_0_alias
	.size		__nv_reservedSMEM_offset_0_alias, 0, 64
	.other		__nv_reservedSMEM_offset_0_alias,@"STO_CUDA_RESERVED_SHARED STV_DEFAULT"
__nv_reservedSMEM_offset_0_alias:
	.zero		0
	.zero		64


//--------------------- .nv.constant0.bitonic_sort --------------------------
	.section	.nv.constant0.bitonic_sort,"a",@progbits
	.sectionflags	@""
	.align	4
.nv.constant0.bitonic_sort:
	.zero		936


//--------------------- SYMBOLS --------------------------

	.type		.nv.reservedSmem.offset0,@object
	.size		.nv.reservedSmem.offset0,0x4
	.type		.nv.reservedSmem.cap,@object
	.size		.nv.reservedSmem.cap,0x4
